//
// Generated by NVIDIA NVVM Compiler
//
// Compiler Build ID: CL-36424714
// Cuda compilation tools, release 13.0, V13.0.88
// Based on NVVM 20.0.0
//

.version 9.0
.target sm_100
.address_size 64

	// .globl	add
.func  (.param .b64 func_retval0) __internal_accurate_pow
(
	.param .b64 __internal_accurate_pow_param_0
)
;
// _ZZ4FCL3E3exp has been demoted

.visible .entry add(
	.param .u64 .ptr .align 1 add_param_0,
	.param .u64 .ptr .align 1 add_param_1,
	.param .u64 .ptr .align 1 add_param_2,
	.param .u64 .ptr .align 1 add_param_3
)
{
	.reg .pred 	%p<2>;
	.reg .b32 	%r<6>;
	.reg .b32 	%f<4>;
	.reg .b64 	%rd<13>;

	ld.param.u64 	%rd4, [add_param_0];
	ld.param.u64 	%rd1, [add_param_1];
	ld.param.u64 	%rd2, [add_param_2];
	ld.param.u64 	%rd3, [add_param_3];
	cvta.to.global.u64 	%rd5, %rd4;
	mov.u32 	%r2, %ctaid.x;
	mov.u32 	%r3, %ntid.x;
	mov.u32 	%r4, %tid.x;
	mad.lo.s32 	%r1, %r2, %r3, %r4;
	ld.global.u32 	%r5, [%rd5];
	setp.ge.s32 	%p1, %r1, %r5;
	@%p1 bra 	$L__BB0_2;
	cvta.to.global.u64 	%rd6, %rd1;
	cvta.to.global.u64 	%rd7, %rd2;
	cvta.to.global.u64 	%rd8, %rd3;
	mul.wide.s32 	%rd9, %r1, 4;
	add.s64 	%rd10, %rd6, %rd9;
	ld.global.f32 	%f1, [%rd10];
	add.s64 	%rd11, %rd7, %rd9;
	ld.global.f32 	%f2, [%rd11];
	add.f32 	%f3, %f1, %f2;
	add.s64 	%rd12, %rd8, %rd9;
	st.global.f32 	[%rd12], %f3;
$L__BB0_2:
	ret;

}
	// .globl	PARSAD
.visible .entry PARSAD(
	.param .u64 .ptr .align 1 PARSAD_param_0,
	.param .u64 .ptr .align 1 PARSAD_param_1,
	.param .u64 .ptr .align 1 PARSAD_param_2,
	.param .u64 .ptr .align 1 PARSAD_param_3,
	.param .u64 .ptr .align 1 PARSAD_param_4
)
{
	.reg .pred 	%p<52>;
	.reg .b32 	%r<77>;
	.reg .b32 	%f<5>;
	.reg .b64 	%rd<26>;
	.reg .b64 	%fd<77>;

	ld.param.u64 	%rd12, [PARSAD_param_0];
	ld.param.u64 	%rd13, [PARSAD_param_1];
	ld.param.u64 	%rd14, [PARSAD_param_3];
	ld.param.u64 	%rd11, [PARSAD_param_4];
	cvta.to.global.u64 	%rd1, %rd14;
	cvta.to.global.u64 	%rd2, %rd13;
	cvta.to.global.u64 	%rd15, %rd12;
	ld.global.u32 	%r1, [%rd15];
	ld.global.u32 	%r2, [%rd15+4];
	ld.global.u32 	%r29, [%rd15+8];
	ld.global.u32 	%r3, [%rd15+12];
	ld.global.u32 	%r4, [%rd15+16];
	mov.u32 	%r30, %tid.x;
	mov.u32 	%r31, %ctaid.x;
	mov.u32 	%r32, %ntid.x;
	mad.lo.s32 	%r5, %r31, %r32, %r30;
	mul.lo.s32 	%r6, %r2, %r1;
	mul.lo.s32 	%r33, %r6, %r29;
	setp.ge.s32 	%p2, %r5, %r33;
	@%p2 bra 	$L__BB1_33;
	div.s32 	%r7, %r5, %r6;
	mul.lo.s32 	%r34, %r7, %r6;
	sub.s32 	%r35, %r5, %r34;
	div.s32 	%r8, %r35, %r1;
	mul.lo.s32 	%r36, %r8, %r1;
	sub.s32 	%r9, %r35, %r36;
	add.s32 	%r10, %r9, -4;
	sub.s32 	%r37, %r1, %r4;
	add.s32 	%r11, %r37, 1;
	setp.lt.s32 	%p3, %r3, 1;
	@%p3 bra 	$L__BB1_33;
	sub.s32 	%r39, %r2, %r4;
	mad.lo.s32 	%r40, %r7, %r39, %r7;
	add.s32 	%r41, %r8, %r40;
	mul.lo.s32 	%r12, %r7, %r3;
	add.s32 	%r13, %r41, -4;
	min.s32 	%r42, %r8, %r9;
	setp.gt.s32 	%p1, %r42, 3;
	mad.lo.s32 	%r43, %r13, %r11, %r10;
	mul.wide.s32 	%rd16, %r43, 8;
	add.s64 	%rd3, %rd2, %rd16;
	cvta.to.global.u64 	%rd17, %rd11;
	mul.wide.s32 	%rd18, %r7, 8;
	add.s64 	%rd4, %rd17, %rd18;
	and.b32  	%r14, %r4, 3;
	and.b32  	%r15, %r4, 2147483644;
	mov.b32 	%r73, 0;
	not.pred 	%p47, %p1;
$L__BB1_3:
	setp.lt.s32 	%p4, %r4, 1;
	@%p4 bra 	$L__BB1_27;
	ld.param.u64 	%rd25, [PARSAD_param_2];
	mad.lo.s32 	%r45, %r73, %r1, %r8;
	mad.lo.s32 	%r46, %r45, %r1, %r9;
	cvta.to.global.u64 	%rd19, %rd25;
	mul.wide.s32 	%rd20, %r46, 8;
	add.s64 	%rd5, %rd19, %rd20;
	mov.b32 	%r74, 0;
	add.s32 	%r48, %r73, %r12;
$L__BB1_5:
	setp.lt.u32 	%p5, %r4, 4;
	add.s32 	%r18, %r74, %r8;
	mad.lo.s32 	%r49, %r48, %r4, %r74;
	mul.lo.s32 	%r19, %r49, %r4;
	add.s32 	%r50, %r13, %r74;
	mad.lo.s32 	%r51, %r50, %r11, %r9;
	add.s32 	%r20, %r51, -4;
	mov.b32 	%r76, 0;
	@%p5 bra 	$L__BB1_16;
	mov.b32 	%r75, 0;
$L__BB1_7:
	setp.ge.s32 	%p6, %r18, %r2;
	add.s32 	%r22, %r75, %r9;
	min.s32 	%r53, %r18, %r22;
	setp.lt.s32 	%p7, %r53, 4;
	setp.ge.s32 	%p8, %r22, %r1;
	or.pred  	%p9, %p6, %p8;
	add.s32 	%r54, %r75, %r19;
	mul.wide.s32 	%rd21, %r54, 8;
	add.s64 	%rd6, %rd1, %rd21;
	add.s32 	%r55, %r20, %r75;
	mul.wide.s32 	%rd22, %r55, 8;
	add.s64 	%rd7, %rd2, %rd22;
	or.pred  	%p10, %p9, %p7;
	@%p10 bra 	$L__BB1_9;
	ld.global.f64 	%fd6, [%rd5];
	ld.global.f64 	%fd7, [%rd6];
	ld.global.f64 	%fd8, [%rd7];
	fma.rn.f64 	%fd9, %fd6, %fd7, %fd8;
	st.global.f64 	[%rd7], %fd9;
$L__BB1_9:
	bar.sync 	0;
	add.s32 	%r56, %r22, 1;
	min.s32 	%r57, %r18, %r56;
	setp.lt.s32 	%p12, %r57, 4;
	setp.ge.s32 	%p13, %r56, %r1;
	or.pred  	%p14, %p6, %p13;
	or.pred  	%p15, %p14, %p12;
	@%p15 bra 	$L__BB1_11;
	ld.global.f64 	%fd10, [%rd5];
	ld.global.f64 	%fd11, [%rd6+8];
	ld.global.f64 	%fd12, [%rd7+8];
	fma.rn.f64 	%fd13, %fd10, %fd11, %fd12;
	st.global.f64 	[%rd7+8], %fd13;
$L__BB1_11:
	bar.sync 	0;
	add.s32 	%r58, %r22, 2;
	min.s32 	%r59, %r18, %r58;
	setp.lt.s32 	%p17, %r59, 4;
	setp.ge.s32 	%p18, %r58, %r1;
	or.pred  	%p19, %p6, %p18;
	or.pred  	%p20, %p19, %p17;
	@%p20 bra 	$L__BB1_13;
	ld.global.f64 	%fd14, [%rd5];
	ld.global.f64 	%fd15, [%rd6+16];
	ld.global.f64 	%fd16, [%rd7+16];
	fma.rn.f64 	%fd17, %fd14, %fd15, %fd16;
	st.global.f64 	[%rd7+16], %fd17;
$L__BB1_13:
	bar.sync 	0;
	add.s32 	%r60, %r22, 3;
	min.s32 	%r61, %r18, %r60;
	setp.lt.s32 	%p22, %r61, 4;
	setp.ge.s32 	%p23, %r60, %r1;
	or.pred  	%p24, %p6, %p23;
	or.pred  	%p25, %p24, %p22;
	@%p25 bra 	$L__BB1_15;
	ld.global.f64 	%fd18, [%rd5];
	ld.global.f64 	%fd19, [%rd6+24];
	ld.global.f64 	%fd20, [%rd7+24];
	fma.rn.f64 	%fd21, %fd18, %fd19, %fd20;
	st.global.f64 	[%rd7+24], %fd21;
$L__BB1_15:
	bar.sync 	0;
	add.s32 	%r75, %r75, 4;
	setp.ne.s32 	%p26, %r75, %r15;
	mov.u32 	%r76, %r15;
	@%p26 bra 	$L__BB1_7;
$L__BB1_16:
	setp.eq.s32 	%p27, %r14, 0;
	@%p27 bra 	$L__BB1_26;
	setp.ge.s32 	%p28, %r18, %r2;
	add.s32 	%r25, %r76, %r9;
	min.s32 	%r63, %r18, %r25;
	setp.lt.s32 	%p29, %r63, 4;
	setp.ge.s32 	%p30, %r25, %r1;
	or.pred  	%p31, %p28, %p30;
	add.s32 	%r64, %r76, %r19;
	mul.wide.s32 	%rd23, %r64, 8;
	add.s64 	%rd8, %rd1, %rd23;
	add.s32 	%r65, %r20, %r76;
	mul.wide.s32 	%rd24, %r65, 8;
	add.s64 	%rd9, %rd2, %rd24;
	or.pred  	%p32, %p31, %p29;
	@%p32 bra 	$L__BB1_19;
	ld.global.f64 	%fd22, [%rd5];
	ld.global.f64 	%fd23, [%rd8];
	ld.global.f64 	%fd24, [%rd9];
	fma.rn.f64 	%fd25, %fd22, %fd23, %fd24;
	st.global.f64 	[%rd9], %fd25;
$L__BB1_19:
	setp.eq.s32 	%p33, %r14, 1;
	bar.sync 	0;
	@%p33 bra 	$L__BB1_26;
	add.s32 	%r66, %r25, 1;
	min.s32 	%r67, %r18, %r66;
	setp.lt.s32 	%p35, %r67, 4;
	setp.ge.s32 	%p36, %r66, %r1;
	or.pred  	%p37, %p28, %p36;
	or.pred  	%p38, %p37, %p35;
	@%p38 bra 	$L__BB1_22;
	ld.global.f64 	%fd26, [%rd5];
	ld.global.f64 	%fd27, [%rd8+8];
	ld.global.f64 	%fd28, [%rd9+8];
	fma.rn.f64 	%fd29, %fd26, %fd27, %fd28;
	st.global.f64 	[%rd9+8], %fd29;
$L__BB1_22:
	setp.eq.s32 	%p39, %r14, 2;
	bar.sync 	0;
	@%p39 bra 	$L__BB1_26;
	add.s32 	%r68, %r25, 2;
	min.s32 	%r69, %r18, %r68;
	setp.lt.s32 	%p41, %r69, 4;
	setp.ge.s32 	%p42, %r68, %r1;
	or.pred  	%p43, %p28, %p42;
	or.pred  	%p44, %p43, %p41;
	@%p44 bra 	$L__BB1_25;
	ld.global.f64 	%fd30, [%rd5];
	ld.global.f64 	%fd31, [%rd8+16];
	ld.global.f64 	%fd32, [%rd9+16];
	fma.rn.f64 	%fd33, %fd30, %fd31, %fd32;
	st.global.f64 	[%rd9+16], %fd33;
$L__BB1_25:
	bar.sync 	0;
$L__BB1_26:
	add.s32 	%r74, %r74, 1;
	setp.ne.s32 	%p45, %r74, %r4;
	@%p45 bra 	$L__BB1_5;
$L__BB1_27:
	add.s32 	%r70, %r3, -1;
	setp.ne.s32 	%p46, %r73, %r70;
	or.pred  	%p48, %p47, %p46;
	@%p48 bra 	$L__BB1_32;
	ld.global.f64 	%fd34, [%rd3];
	ld.global.f64 	%fd35, [%rd4];
	add.f64 	%fd1, %fd34, %fd35;
	{
	.reg .b32 %temp; 
	mov.b64 	{%temp, %r71}, %fd1;
	}
	and.b32  	%r27, %r71, 2147483647;
	{
	.reg .b32 %temp; 
	mov.b64 	{%r72, %temp}, %fd1;
	}
	mov.b64 	%fd2, {%r72, %r27};
	setp.ltu.f64 	%p49, %fd2, 0d3FE4F92224DD2F1A;
	@%p49 bra 	$L__BB1_30;
	add.f64 	%fd36, %fd2, %fd2;
	cvt.rn.f32.f64 	%f1, %fd36;
	mul.f32 	%f2, %f1, 0f3FB8AA3B;
	cvt.rni.f32.f32 	%f3, %f2;
	cvt.f64.f32 	%fd37, %f3;
	fma.rn.f64 	%fd38, %fd37, 0dBFE62E42FEFA39EF, %fd36;
	fma.rn.f64 	%fd39, %fd38, 0d3E5AE904A4741B81, 0d3E928A27F89B6999;
	fma.rn.f64 	%fd40, %fd39, %fd38, 0d3EC71DE715FF7E07;
	fma.rn.f64 	%fd41, %fd40, %fd38, 0d3EFA019A6B0AC45A;
	fma.rn.f64 	%fd42, %fd41, %fd38, 0d3F2A01A017EED94F;
	fma.rn.f64 	%fd43, %fd42, %fd38, 0d3F56C16C17F2A71B;
	fma.rn.f64 	%fd44, %fd43, %fd38, 0d3F811111111173C4;
	fma.rn.f64 	%fd45, %fd44, %fd38, 0d3FA555555555211A;
	fma.rn.f64 	%fd46, %fd45, %fd38, 0d3FC5555555555540;
	fma.rn.f64 	%fd47, %fd46, %fd38, 0d3FE0000000000005;
	mul.f64 	%fd48, %fd38, %fd47;
	fma.rn.f64 	%fd49, %fd48, %fd38, %fd38;
	ex2.approx.ftz.f32 	%f4, %f3;
	cvt.f64.f32 	%fd50, %f4;
	mov.f64 	%fd51, 0d3FF0000000000000;
	sub.f64 	%fd52, %fd51, %fd50;
	neg.f64 	%fd53, %fd49;
	fma.rn.f64 	%fd54, %fd53, %fd50, %fd52;
	mov.f64 	%fd55, 0d4000000000000000;
	sub.f64 	%fd56, %fd55, %fd54;
	rcp.approx.ftz.f64 	%fd57, %fd56;
	neg.f64 	%fd58, %fd56;
	fma.rn.f64 	%fd59, %fd58, %fd57, 0d3FF0000000000000;
	fma.rn.f64 	%fd60, %fd59, %fd59, %fd59;
	fma.rn.f64 	%fd61, %fd60, %fd57, %fd57;
	fma.rn.f64 	%fd62, %fd61, 0dC000000000000000, 0d3FF0000000000000;
	setp.gt.u32 	%p50, %r27, 1077088193;
	selp.f64 	%fd63, 0d3FF0000000000000, %fd62, %p50;
	copysign.f64 	%fd76, %fd1, %fd63;
	bra.uni 	$L__BB1_31;
$L__BB1_30:
	mul.f64 	%fd64, %fd1, %fd1;
	fma.rn.f64 	%fd65, %fd64, 0dBEF0BC46E2F5E964, 0d3F14359F420AFC3D;
	fma.rn.f64 	%fd66, %fd65, %fd64, 0dBF2DF9F0728C5D84;
	fma.rn.f64 	%fd67, %fd66, %fd64, 0d3F4337D1CEC4F033;
	fma.rn.f64 	%fd68, %fd67, %fd64, 0dBF57D6E9674335B3;
	fma.rn.f64 	%fd69, %fd68, %fd64, 0d3F6D6D000D7AAD3D;
	fma.rn.f64 	%fd70, %fd69, %fd64, 0dBF8226E1F3CF1EF5;
	fma.rn.f64 	%fd71, %fd70, %fd64, 0d3F9664F47EC0C8CF;
	fma.rn.f64 	%fd72, %fd71, %fd64, 0dBFABA1BA1B80AB40;
	fma.rn.f64 	%fd73, %fd72, %fd64, 0d3FC111111110FA4A;
	fma.rn.f64 	%fd74, %fd73, %fd64, 0dBFD5555555555550;
	fma.rn.f64 	%fd75, %fd74, %fd64, 0d0000000000000000;
	fma.rn.f64 	%fd76, %fd75, %fd1, %fd1;
$L__BB1_31:
	st.global.f64 	[%rd3], %fd76;
$L__BB1_32:
	add.s32 	%r73, %r73, 1;
	setp.ne.s32 	%p51, %r73, %r3;
	@%p51 bra 	$L__BB1_3;
$L__BB1_33:
	ret;

}
	// .globl	Conv1
.visible .entry Conv1(
	.param .u64 .ptr .align 1 Conv1_param_0,
	.param .u64 .ptr .align 1 Conv1_param_1,
	.param .u64 .ptr .align 1 Conv1_param_2,
	.param .u64 .ptr .align 1 Conv1_param_3,
	.param .u64 .ptr .align 1 Conv1_param_4
)
{
	.reg .pred 	%p<16>;
	.reg .b32 	%r<73>;
	.reg .b32 	%f<5>;
	.reg .b64 	%rd<35>;
	.reg .b64 	%fd<112>;

	ld.param.u64 	%rd8, [Conv1_param_0];
	ld.param.u64 	%rd6, [Conv1_param_1];
	ld.param.u64 	%rd9, [Conv1_param_2];
	ld.param.u64 	%rd10, [Conv1_param_3];
	cvta.to.global.u64 	%rd1, %rd9;
	cvta.to.global.u64 	%rd2, %rd10;
	cvta.to.global.u64 	%rd11, %rd8;
	mov.u32 	%r35, %ctaid.x;
	mov.u32 	%r36, %ntid.x;
	mov.u32 	%r37, %tid.x;
	mad.lo.s32 	%r1, %r35, %r36, %r37;
	ld.global.u32 	%r2, [%rd11];
	ld.global.u32 	%r3, [%rd11+4];
	ld.global.u32 	%r38, [%rd11+8];
	ld.global.u32 	%r4, [%rd11+12];
	ld.global.u32 	%r5, [%rd11+16];
	sub.s32 	%r39, %r2, %r5;
	add.s32 	%r6, %r39, 1;
	sub.s32 	%r40, %r3, %r5;
	add.s32 	%r7, %r40, 1;
	mad.lo.s32 	%r41, %r40, %r39, %r40;
	add.s32 	%r8, %r41, %r6;
	mul.lo.s32 	%r42, %r8, %r38;
	setp.ge.s32 	%p1, %r1, %r42;
	@%p1 bra 	$L__BB2_23;
	cvta.to.global.u64 	%rd12, %rd6;
	div.s32 	%r9, %r1, %r8;
	mul.lo.s32 	%r43, %r9, %r8;
	sub.s32 	%r44, %r1, %r43;
	div.s32 	%r10, %r44, %r6;
	mul.lo.s32 	%r45, %r10, %r6;
	sub.s32 	%r11, %r44, %r45;
	mad.lo.s32 	%r46, %r9, %r7, %r10;
	mad.lo.s32 	%r47, %r46, %r6, %r11;
	mul.wide.s32 	%rd13, %r47, 8;
	add.s64 	%rd3, %rd12, %rd13;
	mov.b64 	%rd14, 0;
	st.global.u64 	[%rd3], %rd14;
	setp.lt.s32 	%p2, %r4, 1;
	mov.f64 	%fd110, 0d0000000000000000;
	@%p2 bra 	$L__BB2_19;
	and.b32  	%r12, %r5, 7;
	and.b32  	%r13, %r5, 2147483640;
	neg.s32 	%r14, %r13;
	add.s64 	%rd4, %rd1, 32;
	add.s64 	%rd5, %rd2, 32;
	mov.b32 	%r65, 0;
$L__BB2_3:
	setp.lt.s32 	%p3, %r5, 1;
	@%p3 bra 	$L__BB2_17;
	mad.lo.s32 	%r50, %r9, %r4, %r65;
	mul.lo.s32 	%r16, %r50, %r5;
	mad.lo.s32 	%r17, %r65, %r3, %r10;
	mov.b32 	%r66, 0;
$L__BB2_5:
	setp.lt.u32 	%p4, %r5, 8;
	add.s32 	%r52, %r16, %r66;
	mul.lo.s32 	%r19, %r52, %r5;
	add.s32 	%r53, %r17, %r66;
	mad.lo.s32 	%r20, %r53, %r2, %r11;
	mov.b32 	%r71, 0;
	@%p4 bra 	$L__BB2_8;
	mov.u32 	%r67, %r19;
	mov.u32 	%r68, %r20;
	mov.u32 	%r69, %r14;
$L__BB2_7:
	.pragma "nounroll";
	mul.wide.s32 	%rd15, %r68, 8;
	add.s64 	%rd16, %rd4, %rd15;
	mul.wide.s32 	%rd17, %r67, 8;
	add.s64 	%rd18, %rd5, %rd17;
	ld.global.f64 	%fd9, [%rd18+-32];
	ld.global.f64 	%fd10, [%rd16+-32];
	ld.global.f64 	%fd11, [%rd3];
	fma.rn.f64 	%fd12, %fd9, %fd10, %fd11;
	st.global.f64 	[%rd3], %fd12;
	bar.sync 	0;
	ld.global.f64 	%fd13, [%rd18+-24];
	ld.global.f64 	%fd14, [%rd16+-24];
	ld.global.f64 	%fd15, [%rd3];
	fma.rn.f64 	%fd16, %fd13, %fd14, %fd15;
	st.global.f64 	[%rd3], %fd16;
	bar.sync 	0;
	ld.global.f64 	%fd17, [%rd18+-16];
	ld.global.f64 	%fd18, [%rd16+-16];
	ld.global.f64 	%fd19, [%rd3];
	fma.rn.f64 	%fd20, %fd17, %fd18, %fd19;
	st.global.f64 	[%rd3], %fd20;
	bar.sync 	0;
	ld.global.f64 	%fd21, [%rd18+-8];
	ld.global.f64 	%fd22, [%rd16+-8];
	ld.global.f64 	%fd23, [%rd3];
	fma.rn.f64 	%fd24, %fd21, %fd22, %fd23;
	st.global.f64 	[%rd3], %fd24;
	bar.sync 	0;
	ld.global.f64 	%fd25, [%rd18];
	ld.global.f64 	%fd26, [%rd16];
	ld.global.f64 	%fd27, [%rd3];
	fma.rn.f64 	%fd28, %fd25, %fd26, %fd27;
	st.global.f64 	[%rd3], %fd28;
	bar.sync 	0;
	ld.global.f64 	%fd29, [%rd18+8];
	ld.global.f64 	%fd30, [%rd16+8];
	ld.global.f64 	%fd31, [%rd3];
	fma.rn.f64 	%fd32, %fd29, %fd30, %fd31;
	st.global.f64 	[%rd3], %fd32;
	bar.sync 	0;
	ld.global.f64 	%fd33, [%rd18+16];
	ld.global.f64 	%fd34, [%rd16+16];
	ld.global.f64 	%fd35, [%rd3];
	fma.rn.f64 	%fd36, %fd33, %fd34, %fd35;
	st.global.f64 	[%rd3], %fd36;
	bar.sync 	0;
	ld.global.f64 	%fd37, [%rd18+24];
	ld.global.f64 	%fd38, [%rd16+24];
	ld.global.f64 	%fd39, [%rd3];
	fma.rn.f64 	%fd40, %fd37, %fd38, %fd39;
	st.global.f64 	[%rd3], %fd40;
	bar.sync 	0;
	add.s32 	%r69, %r69, 8;
	add.s32 	%r68, %r68, 8;
	add.s32 	%r67, %r67, 8;
	setp.ne.s32 	%p5, %r69, 0;
	mov.u32 	%r71, %r13;
	@%p5 bra 	$L__BB2_7;
$L__BB2_8:
	setp.eq.s32 	%p6, %r12, 0;
	@%p6 bra 	$L__BB2_16;
	add.s32 	%r54, %r12, -1;
	setp.lt.u32 	%p7, %r54, 3;
	@%p7 bra 	$L__BB2_11;
	add.s32 	%r55, %r71, %r19;
	mul.wide.s32 	%rd19, %r55, 8;
	add.s64 	%rd20, %rd2, %rd19;
	ld.global.f64 	%fd41, [%rd20];
	add.s32 	%r56, %r20, %r71;
	mul.wide.s32 	%rd21, %r56, 8;
	add.s64 	%rd22, %rd1, %rd21;
	ld.global.f64 	%fd42, [%rd22];
	ld.global.f64 	%fd43, [%rd3];
	fma.rn.f64 	%fd44, %fd41, %fd42, %fd43;
	st.global.f64 	[%rd3], %fd44;
	bar.sync 	0;
	ld.global.f64 	%fd45, [%rd20+8];
	ld.global.f64 	%fd46, [%rd22+8];
	ld.global.f64 	%fd47, [%rd3];
	fma.rn.f64 	%fd48, %fd45, %fd46, %fd47;
	st.global.f64 	[%rd3], %fd48;
	bar.sync 	0;
	ld.global.f64 	%fd49, [%rd20+16];
	ld.global.f64 	%fd50, [%rd22+16];
	ld.global.f64 	%fd51, [%rd3];
	fma.rn.f64 	%fd52, %fd49, %fd50, %fd51;
	st.global.f64 	[%rd3], %fd52;
	bar.sync 	0;
	ld.global.f64 	%fd53, [%rd20+24];
	ld.global.f64 	%fd54, [%rd22+24];
	ld.global.f64 	%fd55, [%rd3];
	fma.rn.f64 	%fd56, %fd53, %fd54, %fd55;
	st.global.f64 	[%rd3], %fd56;
	bar.sync 	0;
	add.s32 	%r71, %r71, 4;
$L__BB2_11:
	and.b32  	%r57, %r5, 3;
	setp.eq.s32 	%p8, %r57, 0;
	@%p8 bra 	$L__BB2_16;
	setp.eq.s32 	%p9, %r57, 1;
	@%p9 bra 	$L__BB2_14;
	add.s32 	%r58, %r71, %r19;
	mul.wide.s32 	%rd23, %r58, 8;
	add.s64 	%rd24, %rd2, %rd23;
	ld.global.f64 	%fd57, [%rd24];
	add.s32 	%r59, %r20, %r71;
	mul.wide.s32 	%rd25, %r59, 8;
	add.s64 	%rd26, %rd1, %rd25;
	ld.global.f64 	%fd58, [%rd26];
	ld.global.f64 	%fd59, [%rd3];
	fma.rn.f64 	%fd60, %fd57, %fd58, %fd59;
	st.global.f64 	[%rd3], %fd60;
	bar.sync 	0;
	ld.global.f64 	%fd61, [%rd24+8];
	ld.global.f64 	%fd62, [%rd26+8];
	ld.global.f64 	%fd63, [%rd3];
	fma.rn.f64 	%fd64, %fd61, %fd62, %fd63;
	st.global.f64 	[%rd3], %fd64;
	bar.sync 	0;
	add.s32 	%r71, %r71, 2;
$L__BB2_14:
	and.b32  	%r60, %r5, 1;
	setp.eq.b32 	%p10, %r60, 1;
	not.pred 	%p11, %p10;
	@%p11 bra 	$L__BB2_16;
	add.s32 	%r61, %r71, %r19;
	mul.wide.s32 	%rd27, %r61, 8;
	add.s64 	%rd28, %rd2, %rd27;
	ld.global.f64 	%fd65, [%rd28];
	add.s32 	%r62, %r20, %r71;
	mul.wide.s32 	%rd29, %r62, 8;
	add.s64 	%rd30, %rd1, %rd29;
	ld.global.f64 	%fd66, [%rd30];
	ld.global.f64 	%fd67, [%rd3];
	fma.rn.f64 	%fd68, %fd65, %fd66, %fd67;
	st.global.f64 	[%rd3], %fd68;
	bar.sync 	0;
$L__BB2_16:
	add.s32 	%r66, %r66, 1;
	setp.ne.s32 	%p12, %r66, %r5;
	@%p12 bra 	$L__BB2_5;
$L__BB2_17:
	add.s32 	%r65, %r65, 1;
	setp.ne.s32 	%p13, %r65, %r4;
	@%p13 bra 	$L__BB2_3;
	ld.global.f64 	%fd110, [%rd3];
$L__BB2_19:
	ld.param.u64 	%rd34, [Conv1_param_4];
	cvta.to.global.u64 	%rd31, %rd34;
	mul.wide.s32 	%rd32, %r9, 8;
	add.s64 	%rd33, %rd31, %rd32;
	ld.global.f64 	%fd69, [%rd33];
	add.f64 	%fd3, %fd110, %fd69;
	{
	.reg .b32 %temp; 
	mov.b64 	{%temp, %r63}, %fd3;
	}
	and.b32  	%r34, %r63, 2147483647;
	{
	.reg .b32 %temp; 
	mov.b64 	{%r64, %temp}, %fd3;
	}
	mov.b64 	%fd4, {%r64, %r34};
	setp.ltu.f64 	%p14, %fd4, 0d3FE4F92224DD2F1A;
	@%p14 bra 	$L__BB2_21;
	add.f64 	%fd70, %fd4, %fd4;
	cvt.rn.f32.f64 	%f1, %fd70;
	mul.f32 	%f2, %f1, 0f3FB8AA3B;
	cvt.rni.f32.f32 	%f3, %f2;
	cvt.f64.f32 	%fd71, %f3;
	fma.rn.f64 	%fd72, %fd71, 0dBFE62E42FEFA39EF, %fd70;
	fma.rn.f64 	%fd73, %fd72, 0d3E5AE904A4741B81, 0d3E928A27F89B6999;
	fma.rn.f64 	%fd74, %fd73, %fd72, 0d3EC71DE715FF7E07;
	fma.rn.f64 	%fd75, %fd74, %fd72, 0d3EFA019A6B0AC45A;
	fma.rn.f64 	%fd76, %fd75, %fd72, 0d3F2A01A017EED94F;
	fma.rn.f64 	%fd77, %fd76, %fd72, 0d3F56C16C17F2A71B;
	fma.rn.f64 	%fd78, %fd77, %fd72, 0d3F811111111173C4;
	fma.rn.f64 	%fd79, %fd78, %fd72, 0d3FA555555555211A;
	fma.rn.f64 	%fd80, %fd79, %fd72, 0d3FC5555555555540;
	fma.rn.f64 	%fd81, %fd80, %fd72, 0d3FE0000000000005;
	mul.f64 	%fd82, %fd72, %fd81;
	fma.rn.f64 	%fd83, %fd82, %fd72, %fd72;
	ex2.approx.ftz.f32 	%f4, %f3;
	cvt.f64.f32 	%fd84, %f4;
	mov.f64 	%fd85, 0d3FF0000000000000;
	sub.f64 	%fd86, %fd85, %fd84;
	neg.f64 	%fd87, %fd83;
	fma.rn.f64 	%fd88, %fd87, %fd84, %fd86;
	mov.f64 	%fd89, 0d4000000000000000;
	sub.f64 	%fd90, %fd89, %fd88;
	rcp.approx.ftz.f64 	%fd91, %fd90;
	neg.f64 	%fd92, %fd90;
	fma.rn.f64 	%fd93, %fd92, %fd91, 0d3FF0000000000000;
	fma.rn.f64 	%fd94, %fd93, %fd93, %fd93;
	fma.rn.f64 	%fd95, %fd94, %fd91, %fd91;
	fma.rn.f64 	%fd96, %fd95, 0dC000000000000000, 0d3FF0000000000000;
	setp.gt.u32 	%p15, %r34, 1077088193;
	selp.f64 	%fd97, 0d3FF0000000000000, %fd96, %p15;
	copysign.f64 	%fd111, %fd3, %fd97;
	bra.uni 	$L__BB2_22;
$L__BB2_21:
	mul.f64 	%fd98, %fd3, %fd3;
	fma.rn.f64 	%fd99, %fd98, 0dBEF0BC46E2F5E964, 0d3F14359F420AFC3D;
	fma.rn.f64 	%fd100, %fd99, %fd98, 0dBF2DF9F0728C5D84;
	fma.rn.f64 	%fd101, %fd100, %fd98, 0d3F4337D1CEC4F033;
	fma.rn.f64 	%fd102, %fd101, %fd98, 0dBF57D6E9674335B3;
	fma.rn.f64 	%fd103, %fd102, %fd98, 0d3F6D6D000D7AAD3D;
	fma.rn.f64 	%fd104, %fd103, %fd98, 0dBF8226E1F3CF1EF5;
	fma.rn.f64 	%fd105, %fd104, %fd98, 0d3F9664F47EC0C8CF;
	fma.rn.f64 	%fd106, %fd105, %fd98, 0dBFABA1BA1B80AB40;
	fma.rn.f64 	%fd107, %fd106, %fd98, 0d3FC111111110FA4A;
	fma.rn.f64 	%fd108, %fd107, %fd98, 0dBFD5555555555550;
	fma.rn.f64 	%fd109, %fd108, %fd98, 0d0000000000000000;
	fma.rn.f64 	%fd111, %fd109, %fd3, %fd3;
$L__BB2_22:
	st.global.f64 	[%rd3], %fd111;
$L__BB2_23:
	ret;

}
	// .globl	PARSADAC
.visible .entry PARSADAC(
	.param .u64 .ptr .align 1 PARSADAC_param_0,
	.param .u64 .ptr .align 1 PARSADAC_param_1,
	.param .u64 .ptr .align 1 PARSADAC_param_2
)
{
	.reg .pred 	%p<4>;
	.reg .b32 	%r<30>;
	.reg .b32 	%f<5>;
	.reg .b64 	%rd<11>;
	.reg .b64 	%fd<49>;

	ld.param.u64 	%rd5, [PARSADAC_param_0];
	ld.param.u64 	%rd3, [PARSADAC_param_1];
	ld.param.u64 	%rd4, [PARSADAC_param_2];
	cvta.to.global.u64 	%rd1, %rd5;
	ld.global.u32 	%r6, [%rd1];
	add.s32 	%r1, %r6, -4;
	ld.global.u32 	%r2, [%rd1+4];
	add.s32 	%r7, %r2, -4;
	ld.global.u32 	%r8, [%rd1+8];
	mov.u32 	%r9, %tid.x;
	mov.u32 	%r10, %ctaid.x;
	mov.u32 	%r11, %ntid.x;
	mad.lo.s32 	%r3, %r10, %r11, %r9;
	mul.lo.s32 	%r4, %r7, %r1;
	mul.lo.s32 	%r12, %r4, %r8;
	setp.ge.s32 	%p1, %r3, %r12;
	@%p1 bra 	$L__BB3_5;
	cvta.to.global.u64 	%rd6, %rd3;
	cvta.to.global.u64 	%rd7, %rd4;
	ld.global.u32 	%r13, [%rd1+16];
	div.s32 	%r14, %r3, %r4;
	mul.lo.s32 	%r15, %r14, %r4;
	sub.s32 	%r16, %r3, %r15;
	div.s32 	%r17, %r16, %r1;
	mul.lo.s32 	%r18, %r17, %r1;
	sub.s32 	%r19, %r16, %r18;
	sub.s32 	%r20, %r2, %r13;
	add.s32 	%r21, %r20, -3;
	mad.lo.s32 	%r22, %r21, %r14, %r17;
	sub.s32 	%r23, %r1, %r13;
	add.s32 	%r24, %r22, -4;
	mad.lo.s32 	%r25, %r24, %r23, %r24;
	add.s32 	%r26, %r19, %r25;
	add.s32 	%r27, %r26, -4;
	mul.wide.s32 	%rd8, %r27, 8;
	add.s64 	%rd2, %rd6, %rd8;
	ld.global.f64 	%fd6, [%rd2];
	mul.wide.s32 	%rd9, %r14, 8;
	add.s64 	%rd10, %rd7, %rd9;
	ld.global.f64 	%fd7, [%rd10];
	add.f64 	%fd1, %fd6, %fd7;
	{
	.reg .b32 %temp; 
	mov.b64 	{%temp, %r28}, %fd1;
	}
	and.b32  	%r5, %r28, 2147483647;
	{
	.reg .b32 %temp; 
	mov.b64 	{%r29, %temp}, %fd1;
	}
	mov.b64 	%fd2, {%r29, %r5};
	setp.ltu.f64 	%p2, %fd2, 0d3FE4F92224DD2F1A;
	@%p2 bra 	$L__BB3_3;
	add.f64 	%fd8, %fd2, %fd2;
	cvt.rn.f32.f64 	%f1, %fd8;
	mul.f32 	%f2, %f1, 0f3FB8AA3B;
	cvt.rni.f32.f32 	%f3, %f2;
	cvt.f64.f32 	%fd9, %f3;
	fma.rn.f64 	%fd10, %fd9, 0dBFE62E42FEFA39EF, %fd8;
	fma.rn.f64 	%fd11, %fd10, 0d3E5AE904A4741B81, 0d3E928A27F89B6999;
	fma.rn.f64 	%fd12, %fd11, %fd10, 0d3EC71DE715FF7E07;
	fma.rn.f64 	%fd13, %fd12, %fd10, 0d3EFA019A6B0AC45A;
	fma.rn.f64 	%fd14, %fd13, %fd10, 0d3F2A01A017EED94F;
	fma.rn.f64 	%fd15, %fd14, %fd10, 0d3F56C16C17F2A71B;
	fma.rn.f64 	%fd16, %fd15, %fd10, 0d3F811111111173C4;
	fma.rn.f64 	%fd17, %fd16, %fd10, 0d3FA555555555211A;
	fma.rn.f64 	%fd18, %fd17, %fd10, 0d3FC5555555555540;
	fma.rn.f64 	%fd19, %fd18, %fd10, 0d3FE0000000000005;
	mul.f64 	%fd20, %fd10, %fd19;
	fma.rn.f64 	%fd21, %fd20, %fd10, %fd10;
	ex2.approx.ftz.f32 	%f4, %f3;
	cvt.f64.f32 	%fd22, %f4;
	mov.f64 	%fd23, 0d3FF0000000000000;
	sub.f64 	%fd24, %fd23, %fd22;
	neg.f64 	%fd25, %fd21;
	fma.rn.f64 	%fd26, %fd25, %fd22, %fd24;
	mov.f64 	%fd27, 0d4000000000000000;
	sub.f64 	%fd28, %fd27, %fd26;
	rcp.approx.ftz.f64 	%fd29, %fd28;
	neg.f64 	%fd30, %fd28;
	fma.rn.f64 	%fd31, %fd30, %fd29, 0d3FF0000000000000;
	fma.rn.f64 	%fd32, %fd31, %fd31, %fd31;
	fma.rn.f64 	%fd33, %fd32, %fd29, %fd29;
	fma.rn.f64 	%fd34, %fd33, 0dC000000000000000, 0d3FF0000000000000;
	setp.gt.u32 	%p3, %r5, 1077088193;
	selp.f64 	%fd35, 0d3FF0000000000000, %fd34, %p3;
	copysign.f64 	%fd48, %fd1, %fd35;
	bra.uni 	$L__BB3_4;
$L__BB3_3:
	mul.f64 	%fd36, %fd1, %fd1;
	fma.rn.f64 	%fd37, %fd36, 0dBEF0BC46E2F5E964, 0d3F14359F420AFC3D;
	fma.rn.f64 	%fd38, %fd37, %fd36, 0dBF2DF9F0728C5D84;
	fma.rn.f64 	%fd39, %fd38, %fd36, 0d3F4337D1CEC4F033;
	fma.rn.f64 	%fd40, %fd39, %fd36, 0dBF57D6E9674335B3;
	fma.rn.f64 	%fd41, %fd40, %fd36, 0d3F6D6D000D7AAD3D;
	fma.rn.f64 	%fd42, %fd41, %fd36, 0dBF8226E1F3CF1EF5;
	fma.rn.f64 	%fd43, %fd42, %fd36, 0d3F9664F47EC0C8CF;
	fma.rn.f64 	%fd44, %fd43, %fd36, 0dBFABA1BA1B80AB40;
	fma.rn.f64 	%fd45, %fd44, %fd36, 0d3FC111111110FA4A;
	fma.rn.f64 	%fd46, %fd45, %fd36, 0dBFD5555555555550;
	fma.rn.f64 	%fd47, %fd46, %fd36, 0d0000000000000000;
	fma.rn.f64 	%fd48, %fd47, %fd1, %fd1;
$L__BB3_4:
	st.global.f64 	[%rd2], %fd48;
$L__BB3_5:
	ret;

}
	// .globl	pool1
.visible .entry pool1(
	.param .u64 .ptr .align 1 pool1_param_0,
	.param .u64 .ptr .align 1 pool1_param_1,
	.param .u64 .ptr .align 1 pool1_param_2
)
{
	.reg .pred 	%p<10>;
	.reg .b32 	%r<27>;
	.reg .b64 	%rd<19>;
	.reg .b64 	%fd<17>;

	ld.param.u64 	%rd5, [pool1_param_0];
	ld.param.u64 	%rd4, [pool1_param_1];
	ld.param.u64 	%rd6, [pool1_param_2];
	cvta.to.global.u64 	%rd1, %rd6;
	cvta.to.global.u64 	%rd7, %rd5;
	mov.u32 	%r8, %tid.x;
	mov.u32 	%r9, %ctaid.x;
	mov.u32 	%r10, %ntid.x;
	mad.lo.s32 	%r1, %r9, %r10, %r8;
	ld.global.u32 	%r2, [%rd7];
	ld.global.u32 	%r3, [%rd7+4];
	ld.global.u32 	%r11, [%rd7+8];
	ld.global.u32 	%r4, [%rd7+12];
	mul.lo.s32 	%r5, %r3, %r2;
	mul.lo.s32 	%r12, %r5, %r11;
	setp.ge.s32 	%p1, %r1, %r12;
	@%p1 bra 	$L__BB4_5;
	cvta.to.global.u64 	%rd8, %rd4;
	div.s32 	%r13, %r1, %r5;
	mul.lo.s32 	%r14, %r13, %r5;
	sub.s32 	%r15, %r1, %r14;
	div.s32 	%r16, %r15, %r2;
	mul.lo.s32 	%r17, %r16, %r2;
	sub.s32 	%r18, %r15, %r17;
	shl.b32 	%r6, %r18, 1;
	shl.b32 	%r19, %r16, 1;
	mad.lo.s32 	%r7, %r13, %r4, %r19;
	shl.b32 	%r20, %r18, 4;
	mad.lo.s32 	%r21, %r16, 80, %r13;
	add.s32 	%r22, %r21, %r20;
	mul.wide.s32 	%rd9, %r22, 8;
	add.s64 	%rd2, %rd8, %rd9;
	mad.lo.s32 	%r23, %r13, %r3, %r16;
	mad.lo.s32 	%r24, %r23, 14, %r18;
	mul.wide.s32 	%rd10, %r24, 8;
	add.s64 	%rd3, %rd8, %rd10;
	setp.eq.s32 	%p2, %r2, 5;
	@%p2 bra 	$L__BB4_4;
	setp.ne.s32 	%p3, %r2, 14;
	@%p3 bra 	$L__BB4_5;
	mad.lo.s32 	%r26, %r7, %r4, %r6;
	mul.wide.s32 	%rd15, %r26, 8;
	add.s64 	%rd16, %rd1, %rd15;
	ld.global.f64 	%fd9, [%rd16];
	max.f64 	%fd10, %fd9, 0dC070000000000000;
	ld.global.f64 	%fd11, [%rd16+8];
	setp.lt.f64 	%p7, %fd10, %fd11;
	selp.f64 	%fd12, %fd11, %fd10, %p7;
	st.global.f64 	[%rd3], %fd12;
	mul.wide.s32 	%rd17, %r4, 8;
	add.s64 	%rd18, %rd16, %rd17;
	ld.global.f64 	%fd13, [%rd18];
	setp.lt.f64 	%p8, %fd12, %fd13;
	selp.f64 	%fd14, %fd13, %fd12, %p8;
	ld.global.f64 	%fd15, [%rd18+8];
	setp.lt.f64 	%p9, %fd14, %fd15;
	selp.f64 	%fd16, %fd15, %fd14, %p9;
	st.global.f64 	[%rd3], %fd16;
	bra.uni 	$L__BB4_5;
$L__BB4_4:
	mad.lo.s32 	%r25, %r7, %r4, %r6;
	mul.wide.s32 	%rd11, %r25, 8;
	add.s64 	%rd12, %rd1, %rd11;
	ld.global.f64 	%fd1, [%rd12];
	max.f64 	%fd2, %fd1, 0dC070000000000000;
	ld.global.f64 	%fd3, [%rd12+8];
	setp.lt.f64 	%p4, %fd2, %fd3;
	selp.f64 	%fd4, %fd3, %fd2, %p4;
	st.global.f64 	[%rd2], %fd4;
	mul.wide.s32 	%rd13, %r4, 8;
	add.s64 	%rd14, %rd12, %rd13;
	ld.global.f64 	%fd5, [%rd14];
	setp.lt.f64 	%p5, %fd4, %fd5;
	selp.f64 	%fd6, %fd5, %fd4, %p5;
	ld.global.f64 	%fd7, [%rd14+8];
	setp.lt.f64 	%p6, %fd6, %fd7;
	selp.f64 	%fd8, %fd7, %fd6, %p6;
	st.global.f64 	[%rd2], %fd8;
$L__BB4_5:
	ret;

}
	// .globl	PARSAD2
.visible .entry PARSAD2(
	.param .u64 .ptr .align 1 PARSAD2_param_0,
	.param .u64 .ptr .align 1 PARSAD2_param_1,
	.param .u64 .ptr .align 1 PARSAD2_param_2,
	.param .u64 .ptr .align 1 PARSAD2_param_3,
	.param .u64 .ptr .align 1 PARSAD2_param_4
)
{
	.reg .pred 	%p<19>;
	.reg .b16 	%rs<8>;
	.reg .b32 	%r<54>;
	.reg .b32 	%f<5>;
	.reg .b64 	%rd<28>;
	.reg .b64 	%fd<69>;

	ld.param.u64 	%rd7, [PARSAD2_param_1];
	ld.param.u64 	%rd9, [PARSAD2_param_3];
	mov.u32 	%r20, %tid.x;
	mov.u32 	%r21, %ctaid.x;
	mov.u32 	%r22, %ntid.x;
	mad.lo.s32 	%r1, %r21, %r22, %r20;
	setp.gt.s32 	%p2, %r1, 3135;
	@%p2 bra 	$L__BB5_20;
	cvta.to.global.u64 	%rd11, %rd7;
	mul.hi.s32 	%r24, %r1, 1402438301;
	shr.u32 	%r25, %r24, 31;
	shr.s32 	%r26, %r24, 6;
	add.s32 	%r2, %r26, %r25;
	mul.lo.s32 	%r27, %r2, 196;
	sub.s32 	%r3, %r1, %r27;
	cvt.u16.u32 	%rs2, %r3;
	mul.hi.s16 	%rs3, %rs2, 18725;
	shr.u16 	%rs4, %rs3, 15;
	shr.s16 	%rs5, %rs3, 2;
	add.s16 	%rs6, %rs5, %rs4;
	cvt.s32.s16 	%r4, %rs6;
	mul.lo.s16 	%rs7, %rs6, 14;
	sub.s16 	%rs1, %rs2, %rs7;
	cvt.s32.s16 	%r28, %rs1;
	mul.lo.s32 	%r5, %r2, 150;
	mul.lo.s32 	%r29, %r2, 100;
	setp.gt.s32 	%p3, %r3, 55;
	setp.gt.s16 	%p4, %rs1, 3;
	and.pred  	%p1, %p3, %p4;
	mul.wide.s16 	%r30, %rs6, 10;
	cvt.u64.u32 	%rd12, %r30;
	cvt.s64.s16 	%rd13, %rs1;
	cvt.s64.s32 	%rd14, %r29;
	add.s64 	%rd15, %rd14, %rd13;
	add.s64 	%rd16, %rd15, %rd12;
	shl.b64 	%rd17, %rd16, 3;
	add.s64 	%rd1, %rd11, %rd17;
	cvta.to.global.u64 	%rd18, %rd9;
	add.s64 	%rd2, %rd18, 16;
	add.s64 	%rd3, %rd11, 16;
	add.s32 	%r31, %r29, %r30;
	add.s32 	%r32, %r31, %r28;
	add.s32 	%r6, %r32, -44;
	mov.b32 	%r49, 0;
	not.pred 	%p14, %p1;
	mul.wide.s32 	%rd24, %r2, 8;
$L__BB5_2:
	ld.param.u64 	%rd26, [PARSAD2_param_2];
	mad.lo.s32 	%r34, %r49, 196, %r3;
	cvta.to.global.u64 	%rd19, %rd26;
	mul.wide.s32 	%rd20, %r34, 8;
	add.s64 	%rd4, %rd19, %rd20;
	mad.lo.s32 	%r51, %r49, 25, %r5;
	mov.b32 	%r53, 0;
	mov.u32 	%r50, %r6;
	mov.u32 	%r52, %r4;
$L__BB5_3:
	cvt.s32.s16 	%r35, %rs1;
	add.s32 	%r36, %r35, -4;
	mul.wide.s32 	%rd21, %r51, 8;
	add.s64 	%rd5, %rd2, %rd21;
	mul.wide.s32 	%rd22, %r50, 8;
	add.s64 	%rd6, %rd3, %rd22;
	add.s32 	%r13, %r52, -4;
	max.u32 	%r37, %r13, %r36;
	setp.gt.u32 	%p5, %r37, 9;
	@%p5 bra 	$L__BB5_5;
	ld.global.f64 	%fd6, [%rd4];
	ld.global.f64 	%fd7, [%rd5+-16];
	ld.global.f64 	%fd8, [%rd6+-16];
	fma.rn.f64 	%fd9, %fd6, %fd7, %fd8;
	st.global.f64 	[%rd6+-16], %fd9;
$L__BB5_5:
	cvt.s32.s16 	%r38, %rs1;
	add.s32 	%r39, %r38, -3;
	bar.sync 	0;
	max.u32 	%r40, %r13, %r39;
	setp.gt.u32 	%p6, %r40, 9;
	@%p6 bra 	$L__BB5_7;
	ld.global.f64 	%fd10, [%rd4];
	ld.global.f64 	%fd11, [%rd5+-8];
	ld.global.f64 	%fd12, [%rd6+-8];
	fma.rn.f64 	%fd13, %fd10, %fd11, %fd12;
	st.global.f64 	[%rd6+-8], %fd13;
$L__BB5_7:
	cvt.s32.s16 	%r41, %rs1;
	add.s32 	%r42, %r41, -2;
	bar.sync 	0;
	max.u32 	%r43, %r13, %r42;
	setp.gt.u32 	%p7, %r43, 9;
	@%p7 bra 	$L__BB5_9;
	ld.global.f64 	%fd14, [%rd4];
	ld.global.f64 	%fd15, [%rd5];
	ld.global.f64 	%fd16, [%rd6];
	fma.rn.f64 	%fd17, %fd14, %fd15, %fd16;
	st.global.f64 	[%rd6], %fd17;
$L__BB5_9:
	cvt.s32.s16 	%r44, %rs1;
	add.s32 	%r45, %r44, -1;
	bar.sync 	0;
	max.u32 	%r46, %r13, %r45;
	setp.gt.u32 	%p8, %r46, 9;
	@%p8 bra 	$L__BB5_11;
	ld.global.f64 	%fd18, [%rd4];
	ld.global.f64 	%fd19, [%rd5+8];
	ld.global.f64 	%fd20, [%rd6+8];
	fma.rn.f64 	%fd21, %fd18, %fd19, %fd20;
	st.global.f64 	[%rd6+8], %fd21;
$L__BB5_11:
	setp.gt.u32 	%p9, %r13, 9;
	setp.gt.u16 	%p10, %rs1, 9;
	bar.sync 	0;
	or.pred  	%p11, %p9, %p10;
	@%p11 bra 	$L__BB5_13;
	ld.global.f64 	%fd22, [%rd4];
	ld.global.f64 	%fd23, [%rd5+16];
	ld.global.f64 	%fd24, [%rd6+16];
	fma.rn.f64 	%fd25, %fd22, %fd23, %fd24;
	st.global.f64 	[%rd6+16], %fd25;
$L__BB5_13:
	bar.sync 	0;
	add.s32 	%r53, %r53, 1;
	add.s32 	%r52, %r52, 1;
	add.s32 	%r51, %r51, 5;
	add.s32 	%r50, %r50, 10;
	setp.ne.s32 	%p12, %r53, 5;
	@%p12 bra 	$L__BB5_3;
	setp.ne.s32 	%p13, %r49, 5;
	or.pred  	%p15, %p14, %p13;
	@%p15 bra 	$L__BB5_19;
	ld.param.u64 	%rd27, [PARSAD2_param_4];
	ld.global.f64 	%fd26, [%rd1+-352];
	cvta.to.global.u64 	%rd23, %rd27;
	add.s64 	%rd25, %rd23, %rd24;
	ld.global.f64 	%fd27, [%rd25];
	add.f64 	%fd1, %fd26, %fd27;
	{
	.reg .b32 %temp; 
	mov.b64 	{%temp, %r47}, %fd1;
	}
	and.b32  	%r18, %r47, 2147483647;
	{
	.reg .b32 %temp; 
	mov.b64 	{%r48, %temp}, %fd1;
	}
	mov.b64 	%fd2, {%r48, %r18};
	setp.ltu.f64 	%p16, %fd2, 0d3FE4F92224DD2F1A;
	@%p16 bra 	$L__BB5_17;
	add.f64 	%fd28, %fd2, %fd2;
	cvt.rn.f32.f64 	%f1, %fd28;
	mul.f32 	%f2, %f1, 0f3FB8AA3B;
	cvt.rni.f32.f32 	%f3, %f2;
	cvt.f64.f32 	%fd29, %f3;
	fma.rn.f64 	%fd30, %fd29, 0dBFE62E42FEFA39EF, %fd28;
	fma.rn.f64 	%fd31, %fd30, 0d3E5AE904A4741B81, 0d3E928A27F89B6999;
	fma.rn.f64 	%fd32, %fd31, %fd30, 0d3EC71DE715FF7E07;
	fma.rn.f64 	%fd33, %fd32, %fd30, 0d3EFA019A6B0AC45A;
	fma.rn.f64 	%fd34, %fd33, %fd30, 0d3F2A01A017EED94F;
	fma.rn.f64 	%fd35, %fd34, %fd30, 0d3F56C16C17F2A71B;
	fma.rn.f64 	%fd36, %fd35, %fd30, 0d3F811111111173C4;
	fma.rn.f64 	%fd37, %fd36, %fd30, 0d3FA555555555211A;
	fma.rn.f64 	%fd38, %fd37, %fd30, 0d3FC5555555555540;
	fma.rn.f64 	%fd39, %fd38, %fd30, 0d3FE0000000000005;
	mul.f64 	%fd40, %fd30, %fd39;
	fma.rn.f64 	%fd41, %fd40, %fd30, %fd30;
	ex2.approx.ftz.f32 	%f4, %f3;
	cvt.f64.f32 	%fd42, %f4;
	mov.f64 	%fd43, 0d3FF0000000000000;
	sub.f64 	%fd44, %fd43, %fd42;
	neg.f64 	%fd45, %fd41;
	fma.rn.f64 	%fd46, %fd45, %fd42, %fd44;
	mov.f64 	%fd47, 0d4000000000000000;
	sub.f64 	%fd48, %fd47, %fd46;
	rcp.approx.ftz.f64 	%fd49, %fd48;
	neg.f64 	%fd50, %fd48;
	fma.rn.f64 	%fd51, %fd50, %fd49, 0d3FF0000000000000;
	fma.rn.f64 	%fd52, %fd51, %fd51, %fd51;
	fma.rn.f64 	%fd53, %fd52, %fd49, %fd49;
	fma.rn.f64 	%fd54, %fd53, 0dC000000000000000, 0d3FF0000000000000;
	setp.gt.u32 	%p17, %r18, 1077088193;
	selp.f64 	%fd55, 0d3FF0000000000000, %fd54, %p17;
	copysign.f64 	%fd68, %fd1, %fd55;
	bra.uni 	$L__BB5_18;
$L__BB5_17:
	mul.f64 	%fd56, %fd1, %fd1;
	fma.rn.f64 	%fd57, %fd56, 0dBEF0BC46E2F5E964, 0d3F14359F420AFC3D;
	fma.rn.f64 	%fd58, %fd57, %fd56, 0dBF2DF9F0728C5D84;
	fma.rn.f64 	%fd59, %fd58, %fd56, 0d3F4337D1CEC4F033;
	fma.rn.f64 	%fd60, %fd59, %fd56, 0dBF57D6E9674335B3;
	fma.rn.f64 	%fd61, %fd60, %fd56, 0d3F6D6D000D7AAD3D;
	fma.rn.f64 	%fd62, %fd61, %fd56, 0dBF8226E1F3CF1EF5;
	fma.rn.f64 	%fd63, %fd62, %fd56, 0d3F9664F47EC0C8CF;
	fma.rn.f64 	%fd64, %fd63, %fd56, 0dBFABA1BA1B80AB40;
	fma.rn.f64 	%fd65, %fd64, %fd56, 0d3FC111111110FA4A;
	fma.rn.f64 	%fd66, %fd65, %fd56, 0dBFD5555555555550;
	fma.rn.f64 	%fd67, %fd66, %fd56, 0d0000000000000000;
	fma.rn.f64 	%fd68, %fd67, %fd1, %fd1;
$L__BB5_18:
	st.global.f64 	[%rd1+-352], %fd68;
$L__BB5_19:
	add.s32 	%r49, %r49, 1;
	setp.ne.s32 	%p18, %r49, 6;
	@%p18 bra 	$L__BB5_2;
$L__BB5_20:
	ret;

}
	// .globl	FC
.visible .entry FC(
	.param .u64 .ptr .align 1 FC_param_0,
	.param .u64 .ptr .align 1 FC_param_1,
	.param .u64 .ptr .align 1 FC_param_2,
	.param .u64 .ptr .align 1 FC_param_3,
	.param .u64 .ptr .align 1 FC_param_4
)
{
	.reg .pred 	%p<13>;
	.reg .b32 	%r<41>;
	.reg .b32 	%f<5>;
	.reg .b64 	%rd<64>;
	.reg .b64 	%fd<159>;

	ld.param.u64 	%rd11, [FC_param_0];
	ld.param.u64 	%rd12, [FC_param_1];
	ld.param.u64 	%rd9, [FC_param_2];
	ld.param.u64 	%rd13, [FC_param_3];
	ld.param.u64 	%rd10, [FC_param_4];
	cvta.to.global.u64 	%rd1, %rd12;
	cvta.to.global.u64 	%rd2, %rd13;
	cvta.to.global.u64 	%rd14, %rd11;
	ld.global.u32 	%r1, [%rd14];
	ld.global.u32 	%r2, [%rd14+4];
	mov.u32 	%r26, %tid.x;
	mov.u32 	%r27, %ctaid.x;
	mov.u32 	%r28, %ntid.x;
	mad.lo.s32 	%r3, %r27, %r28, %r26;
	setp.ge.s32 	%p1, %r3, %r2;
	@%p1 bra 	$L__BB6_18;
	setp.lt.s32 	%p2, %r1, 1;
	mov.f64 	%fd157, 0d0000000000000000;
	@%p2 bra 	$L__BB6_14;
	and.b32  	%r4, %r1, 15;
	setp.lt.u32 	%p3, %r1, 16;
	mov.f64 	%fd157, 0d0000000000000000;
	mov.b32 	%r37, 0;
	@%p3 bra 	$L__BB6_5;
	and.b32  	%r37, %r1, 2147483632;
	neg.s32 	%r35, %r37;
	shl.b32 	%r7, %r2, 4;
	add.s64 	%rd62, %rd2, 64;
	mov.f64 	%fd157, 0d0000000000000000;
	mul.wide.s32 	%rd17, %r2, 8;
	mov.u32 	%r34, %r3;
$L__BB6_4:
	.pragma "nounroll";
	ld.global.f64 	%fd23, [%rd62+-64];
	mul.wide.s32 	%rd15, %r34, 8;
	add.s64 	%rd16, %rd1, %rd15;
	ld.global.f64 	%fd24, [%rd16];
	fma.rn.f64 	%fd25, %fd23, %fd24, %fd157;
	ld.global.f64 	%fd26, [%rd62+-56];
	add.s64 	%rd18, %rd16, %rd17;
	ld.global.f64 	%fd27, [%rd18];
	fma.rn.f64 	%fd28, %fd26, %fd27, %fd25;
	ld.global.f64 	%fd29, [%rd62+-48];
	add.s64 	%rd19, %rd18, %rd17;
	ld.global.f64 	%fd30, [%rd19];
	fma.rn.f64 	%fd31, %fd29, %fd30, %fd28;
	ld.global.f64 	%fd32, [%rd62+-40];
	add.s64 	%rd20, %rd19, %rd17;
	ld.global.f64 	%fd33, [%rd20];
	fma.rn.f64 	%fd34, %fd32, %fd33, %fd31;
	ld.global.f64 	%fd35, [%rd62+-32];
	add.s64 	%rd21, %rd20, %rd17;
	ld.global.f64 	%fd36, [%rd21];
	fma.rn.f64 	%fd37, %fd35, %fd36, %fd34;
	ld.global.f64 	%fd38, [%rd62+-24];
	add.s64 	%rd22, %rd21, %rd17;
	ld.global.f64 	%fd39, [%rd22];
	fma.rn.f64 	%fd40, %fd38, %fd39, %fd37;
	ld.global.f64 	%fd41, [%rd62+-16];
	add.s64 	%rd23, %rd22, %rd17;
	ld.global.f64 	%fd42, [%rd23];
	fma.rn.f64 	%fd43, %fd41, %fd42, %fd40;
	ld.global.f64 	%fd44, [%rd62+-8];
	add.s64 	%rd24, %rd23, %rd17;
	ld.global.f64 	%fd45, [%rd24];
	fma.rn.f64 	%fd46, %fd44, %fd45, %fd43;
	ld.global.f64 	%fd47, [%rd62];
	add.s64 	%rd25, %rd24, %rd17;
	ld.global.f64 	%fd48, [%rd25];
	fma.rn.f64 	%fd49, %fd47, %fd48, %fd46;
	ld.global.f64 	%fd50, [%rd62+8];
	add.s64 	%rd26, %rd25, %rd17;
	ld.global.f64 	%fd51, [%rd26];
	fma.rn.f64 	%fd52, %fd50, %fd51, %fd49;
	ld.global.f64 	%fd53, [%rd62+16];
	add.s64 	%rd27, %rd26, %rd17;
	ld.global.f64 	%fd54, [%rd27];
	fma.rn.f64 	%fd55, %fd53, %fd54, %fd52;
	ld.global.f64 	%fd56, [%rd62+24];
	add.s64 	%rd28, %rd27, %rd17;
	ld.global.f64 	%fd57, [%rd28];
	fma.rn.f64 	%fd58, %fd56, %fd57, %fd55;
	ld.global.f64 	%fd59, [%rd62+32];
	add.s64 	%rd29, %rd28, %rd17;
	ld.global.f64 	%fd60, [%rd29];
	fma.rn.f64 	%fd61, %fd59, %fd60, %fd58;
	ld.global.f64 	%fd62, [%rd62+40];
	add.s64 	%rd30, %rd29, %rd17;
	ld.global.f64 	%fd63, [%rd30];
	fma.rn.f64 	%fd64, %fd62, %fd63, %fd61;
	ld.global.f64 	%fd65, [%rd62+48];
	add.s64 	%rd31, %rd30, %rd17;
	ld.global.f64 	%fd66, [%rd31];
	fma.rn.f64 	%fd67, %fd65, %fd66, %fd64;
	ld.global.f64 	%fd68, [%rd62+56];
	add.s64 	%rd32, %rd31, %rd17;
	ld.global.f64 	%fd69, [%rd32];
	fma.rn.f64 	%fd157, %fd68, %fd69, %fd67;
	add.s32 	%r35, %r35, 16;
	add.s32 	%r34, %r34, %r7;
	add.s64 	%rd62, %rd62, 128;
	setp.ne.s32 	%p4, %r35, 0;
	@%p4 bra 	$L__BB6_4;
$L__BB6_5:
	setp.eq.s32 	%p5, %r4, 0;
	@%p5 bra 	$L__BB6_14;
	and.b32  	%r13, %r1, 7;
	setp.lt.u32 	%p6, %r4, 8;
	@%p6 bra 	$L__BB6_8;
	mul.wide.u32 	%rd33, %r37, 8;
	add.s64 	%rd34, %rd2, %rd33;
	ld.global.f64 	%fd71, [%rd34];
	mad.lo.s32 	%r30, %r37, %r2, %r3;
	mul.wide.s32 	%rd35, %r30, 8;
	add.s64 	%rd36, %rd1, %rd35;
	ld.global.f64 	%fd72, [%rd36];
	fma.rn.f64 	%fd73, %fd71, %fd72, %fd157;
	ld.global.f64 	%fd74, [%rd34+8];
	mul.wide.s32 	%rd37, %r2, 8;
	add.s64 	%rd38, %rd36, %rd37;
	ld.global.f64 	%fd75, [%rd38];
	fma.rn.f64 	%fd76, %fd74, %fd75, %fd73;
	ld.global.f64 	%fd77, [%rd34+16];
	add.s64 	%rd39, %rd38, %rd37;
	ld.global.f64 	%fd78, [%rd39];
	fma.rn.f64 	%fd79, %fd77, %fd78, %fd76;
	ld.global.f64 	%fd80, [%rd34+24];
	add.s64 	%rd40, %rd39, %rd37;
	ld.global.f64 	%fd81, [%rd40];
	fma.rn.f64 	%fd82, %fd80, %fd81, %fd79;
	ld.global.f64 	%fd83, [%rd34+32];
	add.s64 	%rd41, %rd40, %rd37;
	ld.global.f64 	%fd84, [%rd41];
	fma.rn.f64 	%fd85, %fd83, %fd84, %fd82;
	ld.global.f64 	%fd86, [%rd34+40];
	add.s64 	%rd42, %rd41, %rd37;
	ld.global.f64 	%fd87, [%rd42];
	fma.rn.f64 	%fd88, %fd86, %fd87, %fd85;
	ld.global.f64 	%fd89, [%rd34+48];
	add.s64 	%rd43, %rd42, %rd37;
	ld.global.f64 	%fd90, [%rd43];
	fma.rn.f64 	%fd91, %fd89, %fd90, %fd88;
	ld.global.f64 	%fd92, [%rd34+56];
	add.s64 	%rd44, %rd43, %rd37;
	ld.global.f64 	%fd93, [%rd44];
	fma.rn.f64 	%fd157, %fd92, %fd93, %fd91;
	add.s32 	%r37, %r37, 8;
$L__BB6_8:
	setp.eq.s32 	%p7, %r13, 0;
	@%p7 bra 	$L__BB6_14;
	and.b32  	%r16, %r1, 3;
	setp.lt.u32 	%p8, %r13, 4;
	@%p8 bra 	$L__BB6_11;
	mul.wide.u32 	%rd45, %r37, 8;
	add.s64 	%rd46, %rd2, %rd45;
	ld.global.f64 	%fd95, [%rd46];
	mad.lo.s32 	%r31, %r37, %r2, %r3;
	mul.wide.s32 	%rd47, %r31, 8;
	add.s64 	%rd48, %rd1, %rd47;
	ld.global.f64 	%fd96, [%rd48];
	fma.rn.f64 	%fd97, %fd95, %fd96, %fd157;
	ld.global.f64 	%fd98, [%rd46+8];
	mul.wide.s32 	%rd49, %r2, 8;
	add.s64 	%rd50, %rd48, %rd49;
	ld.global.f64 	%fd99, [%rd50];
	fma.rn.f64 	%fd100, %fd98, %fd99, %fd97;
	ld.global.f64 	%fd101, [%rd46+16];
	add.s64 	%rd51, %rd50, %rd49;
	ld.global.f64 	%fd102, [%rd51];
	fma.rn.f64 	%fd103, %fd101, %fd102, %fd100;
	ld.global.f64 	%fd104, [%rd46+24];
	add.s64 	%rd52, %rd51, %rd49;
	ld.global.f64 	%fd105, [%rd52];
	fma.rn.f64 	%fd157, %fd104, %fd105, %fd103;
	add.s32 	%r37, %r37, 4;
$L__BB6_11:
	setp.eq.s32 	%p9, %r16, 0;
	@%p9 bra 	$L__BB6_14;
	mad.lo.s32 	%r40, %r37, %r2, %r3;
	mul.wide.u32 	%rd53, %r37, 8;
	add.s64 	%rd63, %rd2, %rd53;
	neg.s32 	%r39, %r16;
$L__BB6_13:
	.pragma "nounroll";
	ld.global.f64 	%fd106, [%rd63];
	mul.wide.s32 	%rd54, %r40, 8;
	add.s64 	%rd55, %rd1, %rd54;
	ld.global.f64 	%fd107, [%rd55];
	fma.rn.f64 	%fd157, %fd106, %fd107, %fd157;
	add.s32 	%r40, %r40, %r2;
	add.s64 	%rd63, %rd63, 8;
	add.s32 	%r39, %r39, 1;
	setp.ne.s32 	%p10, %r39, 0;
	@%p10 bra 	$L__BB6_13;
$L__BB6_14:
	bar.sync 	0;
	cvta.to.global.u64 	%rd56, %rd10;
	mul.wide.s32 	%rd57, %r3, 8;
	add.s64 	%rd58, %rd56, %rd57;
	ld.global.f64 	%fd108, [%rd58];
	add.f64 	%fd14, %fd157, %fd108;
	{
	.reg .b32 %temp; 
	mov.b64 	{%temp, %r32}, %fd14;
	}
	and.b32  	%r25, %r32, 2147483647;
	{
	.reg .b32 %temp; 
	mov.b64 	{%r33, %temp}, %fd14;
	}
	mov.b64 	%fd15, {%r33, %r25};
	setp.ltu.f64 	%p11, %fd15, 0d3FE4F92224DD2F1A;
	@%p11 bra 	$L__BB6_16;
	add.f64 	%fd109, %fd15, %fd15;
	cvt.rn.f32.f64 	%f1, %fd109;
	mul.f32 	%f2, %f1, 0f3FB8AA3B;
	cvt.rni.f32.f32 	%f3, %f2;
	cvt.f64.f32 	%fd110, %f3;
	fma.rn.f64 	%fd111, %fd110, 0dBFE62E42FEFA39EF, %fd109;
	fma.rn.f64 	%fd112, %fd111, 0d3E5AE904A4741B81, 0d3E928A27F89B6999;
	fma.rn.f64 	%fd113, %fd112, %fd111, 0d3EC71DE715FF7E07;
	fma.rn.f64 	%fd114, %fd113, %fd111, 0d3EFA019A6B0AC45A;
	fma.rn.f64 	%fd115, %fd114, %fd111, 0d3F2A01A017EED94F;
	fma.rn.f64 	%fd116, %fd115, %fd111, 0d3F56C16C17F2A71B;
	fma.rn.f64 	%fd117, %fd116, %fd111, 0d3F811111111173C4;
	fma.rn.f64 	%fd118, %fd117, %fd111, 0d3FA555555555211A;
	fma.rn.f64 	%fd119, %fd118, %fd111, 0d3FC5555555555540;
	fma.rn.f64 	%fd120, %fd119, %fd111, 0d3FE0000000000005;
	mul.f64 	%fd121, %fd111, %fd120;
	fma.rn.f64 	%fd122, %fd121, %fd111, %fd111;
	ex2.approx.ftz.f32 	%f4, %f3;
	cvt.f64.f32 	%fd123, %f4;
	mov.f64 	%fd124, 0d3FF0000000000000;
	sub.f64 	%fd125, %fd124, %fd123;
	neg.f64 	%fd126, %fd122;
	fma.rn.f64 	%fd127, %fd126, %fd123, %fd125;
	mov.f64 	%fd128, 0d4000000000000000;
	sub.f64 	%fd129, %fd128, %fd127;
	rcp.approx.ftz.f64 	%fd130, %fd129;
	neg.f64 	%fd131, %fd129;
	fma.rn.f64 	%fd132, %fd131, %fd130, 0d3FF0000000000000;
	fma.rn.f64 	%fd133, %fd132, %fd132, %fd132;
	fma.rn.f64 	%fd134, %fd133, %fd130, %fd130;
	fma.rn.f64 	%fd135, %fd134, 0dC000000000000000, 0d3FF0000000000000;
	setp.gt.u32 	%p12, %r25, 1077088193;
	selp.f64 	%fd136, 0d3FF0000000000000, %fd135, %p12;
	copysign.f64 	%fd158, %fd14, %fd136;
	bra.uni 	$L__BB6_17;
$L__BB6_16:
	mul.f64 	%fd137, %fd14, %fd14;
	fma.rn.f64 	%fd138, %fd137, 0dBEF0BC46E2F5E964, 0d3F14359F420AFC3D;
	fma.rn.f64 	%fd139, %fd138, %fd137, 0dBF2DF9F0728C5D84;
	fma.rn.f64 	%fd140, %fd139, %fd137, 0d3F4337D1CEC4F033;
	fma.rn.f64 	%fd141, %fd140, %fd137, 0dBF57D6E9674335B3;
	fma.rn.f64 	%fd142, %fd141, %fd137, 0d3F6D6D000D7AAD3D;
	fma.rn.f64 	%fd143, %fd142, %fd137, 0dBF8226E1F3CF1EF5;
	fma.rn.f64 	%fd144, %fd143, %fd137, 0d3F9664F47EC0C8CF;
	fma.rn.f64 	%fd145, %fd144, %fd137, 0dBFABA1BA1B80AB40;
	fma.rn.f64 	%fd146, %fd145, %fd137, 0d3FC111111110FA4A;
	fma.rn.f64 	%fd147, %fd146, %fd137, 0dBFD5555555555550;
	fma.rn.f64 	%fd148, %fd147, %fd137, 0d0000000000000000;
	fma.rn.f64 	%fd158, %fd148, %fd14, %fd14;
$L__BB6_17:
	cvta.to.global.u64 	%rd59, %rd9;
	add.s64 	%rd61, %rd59, %rd57;
	st.global.f64 	[%rd61], %fd158;
$L__BB6_18:
	ret;

}
	// .globl	FCL3
.visible .entry FCL3(
	.param .u64 .ptr .align 1 FCL3_param_0,
	.param .u64 .ptr .align 1 FCL3_param_1,
	.param .u64 .ptr .align 1 FCL3_param_2,
	.param .u64 .ptr .align 1 FCL3_param_3,
	.param .u64 .ptr .align 1 FCL3_param_4
)
{
	.reg .pred 	%p<19>;
	.reg .b32 	%r<50>;
	.reg .b64 	%rd<68>;
	.reg .b64 	%fd<156>;
	// demoted variable
	.shared .align 8 .b8 _ZZ4FCL3E3exp[80];
	ld.param.u64 	%rd11, [FCL3_param_0];
	ld.param.u64 	%rd12, [FCL3_param_1];
	ld.param.u64 	%rd9, [FCL3_param_2];
	ld.param.u64 	%rd13, [FCL3_param_3];
	ld.param.u64 	%rd10, [FCL3_param_4];
	cvta.to.global.u64 	%rd1, %rd12;
	cvta.to.global.u64 	%rd2, %rd13;
	cvta.to.global.u64 	%rd14, %rd11;
	ld.global.u32 	%r1, [%rd14];
	ld.global.u32 	%r2, [%rd14+4];
	mov.u32 	%r27, %tid.x;
	mov.u32 	%r28, %ctaid.x;
	mov.u32 	%r29, %ntid.x;
	mad.lo.s32 	%r3, %r28, %r29, %r27;
	setp.ge.s32 	%p1, %r3, %r2;
	@%p1 bra 	$L__BB7_20;
	shl.b32 	%r30, %r3, 3;
	mov.u32 	%r31, _ZZ4FCL3E3exp;
	add.s32 	%r4, %r31, %r30;
	mov.b64 	%rd15, 0;
	st.shared.u64 	[%r4], %rd15;
	setp.lt.s32 	%p2, %r1, 1;
	mov.f64 	%fd154, 0d0000000000000000;
	@%p2 bra 	$L__BB7_14;
	and.b32  	%r5, %r1, 15;
	setp.lt.u32 	%p3, %r1, 16;
	mov.f64 	%fd154, 0d0000000000000000;
	mov.b32 	%r46, 0;
	@%p3 bra 	$L__BB7_5;
	and.b32  	%r46, %r1, 2147483632;
	neg.s32 	%r44, %r46;
	shl.b32 	%r8, %r2, 4;
	add.s64 	%rd66, %rd2, 64;
	mov.f64 	%fd154, 0d0000000000000000;
	mul.wide.s32 	%rd18, %r2, 8;
	mov.u32 	%r43, %r3;
$L__BB7_4:
	.pragma "nounroll";
	ld.global.f64 	%fd23, [%rd66+-64];
	mul.wide.s32 	%rd16, %r43, 8;
	add.s64 	%rd17, %rd1, %rd16;
	ld.global.f64 	%fd24, [%rd17];
	fma.rn.f64 	%fd25, %fd23, %fd24, %fd154;
	ld.global.f64 	%fd26, [%rd66+-56];
	add.s64 	%rd19, %rd17, %rd18;
	ld.global.f64 	%fd27, [%rd19];
	fma.rn.f64 	%fd28, %fd26, %fd27, %fd25;
	ld.global.f64 	%fd29, [%rd66+-48];
	add.s64 	%rd20, %rd19, %rd18;
	ld.global.f64 	%fd30, [%rd20];
	fma.rn.f64 	%fd31, %fd29, %fd30, %fd28;
	ld.global.f64 	%fd32, [%rd66+-40];
	add.s64 	%rd21, %rd20, %rd18;
	ld.global.f64 	%fd33, [%rd21];
	fma.rn.f64 	%fd34, %fd32, %fd33, %fd31;
	ld.global.f64 	%fd35, [%rd66+-32];
	add.s64 	%rd22, %rd21, %rd18;
	ld.global.f64 	%fd36, [%rd22];
	fma.rn.f64 	%fd37, %fd35, %fd36, %fd34;
	ld.global.f64 	%fd38, [%rd66+-24];
	add.s64 	%rd23, %rd22, %rd18;
	ld.global.f64 	%fd39, [%rd23];
	fma.rn.f64 	%fd40, %fd38, %fd39, %fd37;
	ld.global.f64 	%fd41, [%rd66+-16];
	add.s64 	%rd24, %rd23, %rd18;
	ld.global.f64 	%fd42, [%rd24];
	fma.rn.f64 	%fd43, %fd41, %fd42, %fd40;
	ld.global.f64 	%fd44, [%rd66+-8];
	add.s64 	%rd25, %rd24, %rd18;
	ld.global.f64 	%fd45, [%rd25];
	fma.rn.f64 	%fd46, %fd44, %fd45, %fd43;
	ld.global.f64 	%fd47, [%rd66];
	add.s64 	%rd26, %rd25, %rd18;
	ld.global.f64 	%fd48, [%rd26];
	fma.rn.f64 	%fd49, %fd47, %fd48, %fd46;
	ld.global.f64 	%fd50, [%rd66+8];
	add.s64 	%rd27, %rd26, %rd18;
	ld.global.f64 	%fd51, [%rd27];
	fma.rn.f64 	%fd52, %fd50, %fd51, %fd49;
	ld.global.f64 	%fd53, [%rd66+16];
	add.s64 	%rd28, %rd27, %rd18;
	ld.global.f64 	%fd54, [%rd28];
	fma.rn.f64 	%fd55, %fd53, %fd54, %fd52;
	ld.global.f64 	%fd56, [%rd66+24];
	add.s64 	%rd29, %rd28, %rd18;
	ld.global.f64 	%fd57, [%rd29];
	fma.rn.f64 	%fd58, %fd56, %fd57, %fd55;
	ld.global.f64 	%fd59, [%rd66+32];
	add.s64 	%rd30, %rd29, %rd18;
	ld.global.f64 	%fd60, [%rd30];
	fma.rn.f64 	%fd61, %fd59, %fd60, %fd58;
	ld.global.f64 	%fd62, [%rd66+40];
	add.s64 	%rd31, %rd30, %rd18;
	ld.global.f64 	%fd63, [%rd31];
	fma.rn.f64 	%fd64, %fd62, %fd63, %fd61;
	ld.global.f64 	%fd65, [%rd66+48];
	add.s64 	%rd32, %rd31, %rd18;
	ld.global.f64 	%fd66, [%rd32];
	fma.rn.f64 	%fd67, %fd65, %fd66, %fd64;
	ld.global.f64 	%fd68, [%rd66+56];
	add.s64 	%rd33, %rd32, %rd18;
	ld.global.f64 	%fd69, [%rd33];
	fma.rn.f64 	%fd154, %fd68, %fd69, %fd67;
	add.s32 	%r44, %r44, 16;
	add.s32 	%r43, %r43, %r8;
	add.s64 	%rd66, %rd66, 128;
	setp.ne.s32 	%p4, %r44, 0;
	@%p4 bra 	$L__BB7_4;
$L__BB7_5:
	setp.eq.s32 	%p5, %r5, 0;
	@%p5 bra 	$L__BB7_14;
	and.b32  	%r14, %r1, 7;
	setp.lt.u32 	%p6, %r5, 8;
	@%p6 bra 	$L__BB7_8;
	mul.wide.u32 	%rd34, %r46, 8;
	add.s64 	%rd35, %rd2, %rd34;
	ld.global.f64 	%fd71, [%rd35];
	mad.lo.s32 	%r33, %r46, %r2, %r3;
	mul.wide.s32 	%rd36, %r33, 8;
	add.s64 	%rd37, %rd1, %rd36;
	ld.global.f64 	%fd72, [%rd37];
	fma.rn.f64 	%fd73, %fd71, %fd72, %fd154;
	ld.global.f64 	%fd74, [%rd35+8];
	mul.wide.s32 	%rd38, %r2, 8;
	add.s64 	%rd39, %rd37, %rd38;
	ld.global.f64 	%fd75, [%rd39];
	fma.rn.f64 	%fd76, %fd74, %fd75, %fd73;
	ld.global.f64 	%fd77, [%rd35+16];
	add.s64 	%rd40, %rd39, %rd38;
	ld.global.f64 	%fd78, [%rd40];
	fma.rn.f64 	%fd79, %fd77, %fd78, %fd76;
	ld.global.f64 	%fd80, [%rd35+24];
	add.s64 	%rd41, %rd40, %rd38;
	ld.global.f64 	%fd81, [%rd41];
	fma.rn.f64 	%fd82, %fd80, %fd81, %fd79;
	ld.global.f64 	%fd83, [%rd35+32];
	add.s64 	%rd42, %rd41, %rd38;
	ld.global.f64 	%fd84, [%rd42];
	fma.rn.f64 	%fd85, %fd83, %fd84, %fd82;
	ld.global.f64 	%fd86, [%rd35+40];
	add.s64 	%rd43, %rd42, %rd38;
	ld.global.f64 	%fd87, [%rd43];
	fma.rn.f64 	%fd88, %fd86, %fd87, %fd85;
	ld.global.f64 	%fd89, [%rd35+48];
	add.s64 	%rd44, %rd43, %rd38;
	ld.global.f64 	%fd90, [%rd44];
	fma.rn.f64 	%fd91, %fd89, %fd90, %fd88;
	ld.global.f64 	%fd92, [%rd35+56];
	add.s64 	%rd45, %rd44, %rd38;
	ld.global.f64 	%fd93, [%rd45];
	fma.rn.f64 	%fd154, %fd92, %fd93, %fd91;
	add.s32 	%r46, %r46, 8;
$L__BB7_8:
	setp.eq.s32 	%p7, %r14, 0;
	@%p7 bra 	$L__BB7_14;
	and.b32  	%r17, %r1, 3;
	setp.lt.u32 	%p8, %r14, 4;
	@%p8 bra 	$L__BB7_11;
	mul.wide.u32 	%rd46, %r46, 8;
	add.s64 	%rd47, %rd2, %rd46;
	ld.global.f64 	%fd95, [%rd47];
	mad.lo.s32 	%r34, %r46, %r2, %r3;
	mul.wide.s32 	%rd48, %r34, 8;
	add.s64 	%rd49, %rd1, %rd48;
	ld.global.f64 	%fd96, [%rd49];
	fma.rn.f64 	%fd97, %fd95, %fd96, %fd154;
	ld.global.f64 	%fd98, [%rd47+8];
	mul.wide.s32 	%rd50, %r2, 8;
	add.s64 	%rd51, %rd49, %rd50;
	ld.global.f64 	%fd99, [%rd51];
	fma.rn.f64 	%fd100, %fd98, %fd99, %fd97;
	ld.global.f64 	%fd101, [%rd47+16];
	add.s64 	%rd52, %rd51, %rd50;
	ld.global.f64 	%fd102, [%rd52];
	fma.rn.f64 	%fd103, %fd101, %fd102, %fd100;
	ld.global.f64 	%fd104, [%rd47+24];
	add.s64 	%rd53, %rd52, %rd50;
	ld.global.f64 	%fd105, [%rd53];
	fma.rn.f64 	%fd154, %fd104, %fd105, %fd103;
	add.s32 	%r46, %r46, 4;
$L__BB7_11:
	setp.eq.s32 	%p9, %r17, 0;
	@%p9 bra 	$L__BB7_14;
	mad.lo.s32 	%r49, %r46, %r2, %r3;
	mul.wide.u32 	%rd54, %r46, 8;
	add.s64 	%rd67, %rd2, %rd54;
	neg.s32 	%r48, %r17;
$L__BB7_13:
	.pragma "nounroll";
	ld.global.f64 	%fd106, [%rd67];
	mul.wide.s32 	%rd55, %r49, 8;
	add.s64 	%rd56, %rd1, %rd55;
	ld.global.f64 	%fd107, [%rd56];
	fma.rn.f64 	%fd154, %fd106, %fd107, %fd154;
	add.s32 	%r49, %r49, %r2;
	add.s64 	%rd67, %rd67, 8;
	add.s32 	%r48, %r48, 1;
	setp.ne.s32 	%p10, %r48, 0;
	@%p10 bra 	$L__BB7_13;
$L__BB7_14:
	bar.sync 	0;
	cvta.to.global.u64 	%rd57, %rd10;
	mul.wide.s32 	%rd58, %r3, 8;
	add.s64 	%rd59, %rd57, %rd58;
	ld.global.f64 	%fd108, [%rd59];
	add.f64 	%fd109, %fd154, %fd108;
	mov.f64 	%fd110, 0d4005BF0A8B145769;
	{
	.reg .b32 %temp; 
	mov.b64 	{%temp, %r35}, %fd110;
	}
	{
	.reg .b32 %temp; 
	mov.b64 	{%temp, %r26}, %fd109;
	}
	shr.u32 	%r36, %r26, 20;
	and.b32  	%r37, %r36, 2047;
	add.s32 	%r38, %r37, -1012;
	mov.b64 	%rd60, %fd109;
	shl.b64 	%rd61, %rd60, %r38;
	setp.eq.s64 	%p11, %rd61, -9223372036854775808;
	{ // callseq 0, 0
	.param .b64 param0;
	st.param.f64 	[param0], %fd109;
	.param .b64 retval0;
	call.uni (retval0), 
	__internal_accurate_pow, 
	(
	param0
	);
	ld.param.f64 	%fd111, [retval0];
	} // callseq 0
	setp.lt.s32 	%p12, %r35, 0;
	neg.f64 	%fd113, %fd111;
	selp.f64 	%fd114, %fd113, %fd111, %p11;
	selp.f64 	%fd115, %fd114, %fd111, %p12;
	cvt.rzi.f64.f64 	%fd116, %fd109;
	setp.neu.f64 	%p13, %fd109, %fd116;
	selp.f64 	%fd118, 0dFFF8000000000000, %fd115, %p13;
	selp.f64 	%fd155, %fd118, %fd115, %p12;
	add.f64 	%fd119, %fd109, 0d4005BF0A8B145769;
	{
	.reg .b32 %temp; 
	mov.b64 	{%temp, %r39}, %fd119;
	}
	and.b32  	%r40, %r39, 2146435072;
	setp.ne.s32 	%p14, %r40, 2146435072;
	@%p14 bra 	$L__BB7_19;
	setp.num.f64 	%p15, %fd109, %fd109;
	@%p15 bra 	$L__BB7_17;
	mov.f64 	%fd121, 0d4005BF0A8B145769;
	add.rn.f64 	%fd155, %fd121, %fd109;
	bra.uni 	$L__BB7_19;
$L__BB7_17:
	abs.f64 	%fd120, %fd109;
	setp.neu.f64 	%p16, %fd120, 0d7FF0000000000000;
	@%p16 bra 	$L__BB7_19;
	setp.lt.s32 	%p17, %r26, 0;
	selp.b32 	%r41, 0, 2146435072, %p17;
	mov.b32 	%r42, 0;
	mov.b64 	%fd155, {%r42, %r41};
$L__BB7_19:
	setp.eq.f64 	%p18, %fd109, 0d0000000000000000;
	selp.f64 	%fd122, 0d3FF0000000000000, %fd155, %p18;
	ld.shared.f64 	%fd123, [%r4];
	add.f64 	%fd124, %fd123, %fd122;
	st.shared.f64 	[%r4], %fd124;
	ld.shared.f64 	%fd125, [_ZZ4FCL3E3exp];
	ld.shared.f64 	%fd126, [_ZZ4FCL3E3exp+8];
	add.f64 	%fd127, %fd125, %fd126;
	ld.shared.f64 	%fd128, [_ZZ4FCL3E3exp+16];
	add.f64 	%fd129, %fd127, %fd128;
	ld.shared.f64 	%fd130, [_ZZ4FCL3E3exp+24];
	add.f64 	%fd131, %fd129, %fd130;
	ld.shared.f64 	%fd132, [_ZZ4FCL3E3exp+32];
	add.f64 	%fd133, %fd131, %fd132;
	ld.shared.f64 	%fd134, [_ZZ4FCL3E3exp+40];
	add.f64 	%fd135, %fd133, %fd134;
	ld.shared.f64 	%fd136, [_ZZ4FCL3E3exp+48];
	add.f64 	%fd137, %fd135, %fd136;
	ld.shared.f64 	%fd138, [_ZZ4FCL3E3exp+56];
	add.f64 	%fd139, %fd137, %fd138;
	ld.shared.f64 	%fd140, [_ZZ4FCL3E3exp+64];
	add.f64 	%fd141, %fd139, %fd140;
	ld.shared.f64 	%fd142, [_ZZ4FCL3E3exp+72];
	add.f64 	%fd143, %fd141, %fd142;
	st.shared.f64 	[_ZZ4FCL3E3exp], %fd143;
	bar.sync 	0;
	ld.shared.f64 	%fd144, [_ZZ4FCL3E3exp];
	div.rn.f64 	%fd145, %fd122, %fd144;
	cvta.to.global.u64 	%rd63, %rd9;
	add.s64 	%rd65, %rd63, %rd58;
	st.global.f64 	[%rd65], %fd145;
$L__BB7_20:
	ret;

}
.func  (.param .b64 func_retval0) __internal_accurate_pow(
	.param .b64 __internal_accurate_pow_param_0
)
{
	.reg .pred 	%p<8>;
	.reg .b32 	%r<46>;
	.reg .b32 	%f<3>;
	.reg .b64 	%fd<109>;

	ld.param.f64 	%fd10, [__internal_accurate_pow_param_0];
	mov.f64 	%fd11, 0d4005BF0A8B145769;
	{
	.reg .b32 %temp; 
	mov.b64 	{%temp, %r8}, %fd11;
	}
	{
	.reg .b32 %temp; 
	mov.b64 	{%r9, %temp}, %fd11;
	}
	shr.u32 	%r10, %r8, 20;
	setp.lt.u32 	%p1, %r8, 1048576;
	mov.f64 	%fd12, 0d4365BF0A8B145769;
	{
	.reg .b32 %temp; 
	mov.b64 	{%temp, %r11}, %fd12;
	}
	{
	.reg .b32 %temp; 
	mov.b64 	{%r12, %temp}, %fd12;
	}
	shr.u32 	%r13, %r11, 20;
	add.s32 	%r14, %r13, -54;
	selp.b32 	%r15, %r12, %r9, %p1;
	selp.b32 	%r16, %r11, %r8, %p1;
	selp.b32 	%r1, %r14, %r10, %p1;
	add.s32 	%r45, %r1, -1023;
	and.b32  	%r17, %r16, -2146435073;
	or.b32  	%r18, %r17, 1072693248;
	mov.b64 	%fd107, {%r15, %r18};
	setp.lt.u32 	%p2, %r18, 1073127583;
	@%p2 bra 	$L__BB8_2;
	{
	.reg .b32 %temp; 
	mov.b64 	{%r19, %temp}, %fd107;
	}
	{
	.reg .b32 %temp; 
	mov.b64 	{%temp, %r20}, %fd107;
	}
	add.s32 	%r21, %r20, -1048576;
	mov.b64 	%fd107, {%r19, %r21};
	add.s32 	%r45, %r1, -1022;
$L__BB8_2:
	add.f64 	%fd13, %fd107, 0dBFF0000000000000;
	add.f64 	%fd14, %fd107, 0d3FF0000000000000;
	rcp.approx.ftz.f64 	%fd15, %fd14;
	neg.f64 	%fd16, %fd14;
	fma.rn.f64 	%fd17, %fd16, %fd15, 0d3FF0000000000000;
	fma.rn.f64 	%fd18, %fd17, %fd17, %fd17;
	fma.rn.f64 	%fd19, %fd18, %fd15, %fd15;
	mul.f64 	%fd20, %fd13, %fd19;
	fma.rn.f64 	%fd21, %fd13, %fd19, %fd20;
	mul.f64 	%fd22, %fd21, %fd21;
	fma.rn.f64 	%fd23, %fd22, 0d3EB0F5FF7D2CAFE2, 0d3ED0F5D241AD3B5A;
	fma.rn.f64 	%fd24, %fd23, %fd22, 0d3EF3B20A75488A3F;
	fma.rn.f64 	%fd25, %fd24, %fd22, 0d3F1745CDE4FAECD5;
	fma.rn.f64 	%fd26, %fd25, %fd22, 0d3F3C71C7258A578B;
	fma.rn.f64 	%fd27, %fd26, %fd22, 0d3F6249249242B910;
	fma.rn.f64 	%fd28, %fd27, %fd22, 0d3F89999999999DFB;
	sub.f64 	%fd29, %fd13, %fd21;
	add.f64 	%fd30, %fd29, %fd29;
	neg.f64 	%fd31, %fd21;
	fma.rn.f64 	%fd32, %fd31, %fd13, %fd30;
	mul.f64 	%fd33, %fd19, %fd32;
	fma.rn.f64 	%fd34, %fd22, %fd28, 0d3FB5555555555555;
	mov.f64 	%fd35, 0d3FB5555555555555;
	sub.f64 	%fd36, %fd35, %fd34;
	fma.rn.f64 	%fd37, %fd22, %fd28, %fd36;
	add.f64 	%fd38, %fd37, 0dBC46A4CB00B9E7B0;
	add.f64 	%fd39, %fd34, %fd38;
	sub.f64 	%fd40, %fd34, %fd39;
	add.f64 	%fd41, %fd38, %fd40;
	mul.rn.f64 	%fd42, %fd21, %fd21;
	neg.f64 	%fd43, %fd42;
	fma.rn.f64 	%fd44, %fd21, %fd21, %fd43;
	{
	.reg .b32 %temp; 
	mov.b64 	{%r22, %temp}, %fd33;
	}
	{
	.reg .b32 %temp; 
	mov.b64 	{%temp, %r23}, %fd33;
	}
	add.s32 	%r24, %r23, 1048576;
	mov.b64 	%fd45, {%r22, %r24};
	fma.rn.f64 	%fd46, %fd21, %fd45, %fd44;
	mul.rn.f64 	%fd47, %fd42, %fd21;
	neg.f64 	%fd48, %fd47;
	fma.rn.f64 	%fd49, %fd42, %fd21, %fd48;
	fma.rn.f64 	%fd50, %fd42, %fd33, %fd49;
	fma.rn.f64 	%fd51, %fd46, %fd21, %fd50;
	mul.rn.f64 	%fd52, %fd39, %fd47;
	neg.f64 	%fd53, %fd52;
	fma.rn.f64 	%fd54, %fd39, %fd47, %fd53;
	fma.rn.f64 	%fd55, %fd39, %fd51, %fd54;
	fma.rn.f64 	%fd56, %fd41, %fd47, %fd55;
	add.f64 	%fd57, %fd52, %fd56;
	sub.f64 	%fd58, %fd52, %fd57;
	add.f64 	%fd59, %fd56, %fd58;
	add.f64 	%fd60, %fd21, %fd57;
	sub.f64 	%fd61, %fd21, %fd60;
	add.f64 	%fd62, %fd57, %fd61;
	add.f64 	%fd63, %fd59, %fd62;
	add.f64 	%fd64, %fd33, %fd63;
	add.f64 	%fd65, %fd60, %fd64;
	sub.f64 	%fd66, %fd60, %fd65;
	add.f64 	%fd67, %fd64, %fd66;
	xor.b32  	%r25, %r45, -2147483648;
	mov.b32 	%r26, 1127219200;
	mov.b64 	%fd68, {%r25, %r26};
	mov.b32 	%r27, -2147483648;
	mov.b64 	%fd69, {%r27, %r26};
	sub.f64 	%fd70, %fd68, %fd69;
	fma.rn.f64 	%fd71, %fd70, 0d3FE62E42FEFA39EF, %fd65;
	fma.rn.f64 	%fd72, %fd70, 0dBFE62E42FEFA39EF, %fd71;
	sub.f64 	%fd73, %fd72, %fd65;
	sub.f64 	%fd74, %fd67, %fd73;
	fma.rn.f64 	%fd75, %fd70, 0d3C7ABC9E3B39803F, %fd74;
	add.f64 	%fd76, %fd71, %fd75;
	sub.f64 	%fd77, %fd71, %fd76;
	add.f64 	%fd78, %fd75, %fd77;
	{
	.reg .b32 %temp; 
	mov.b64 	{%temp, %r28}, %fd10;
	}
	{
	.reg .b32 %temp; 
	mov.b64 	{%r29, %temp}, %fd10;
	}
	shl.b32 	%r30, %r28, 1;
	setp.gt.u32 	%p3, %r30, -33554433;
	and.b32  	%r31, %r28, -15728641;
	selp.b32 	%r32, %r31, %r28, %p3;
	mov.b64 	%fd79, {%r29, %r32};
	mul.rn.f64 	%fd80, %fd76, %fd79;
	neg.f64 	%fd81, %fd80;
	fma.rn.f64 	%fd82, %fd76, %fd79, %fd81;
	fma.rn.f64 	%fd83, %fd78, %fd79, %fd82;
	add.f64 	%fd4, %fd80, %fd83;
	sub.f64 	%fd84, %fd80, %fd4;
	add.f64 	%fd5, %fd83, %fd84;
	fma.rn.f64 	%fd85, %fd4, 0d3FF71547652B82FE, 0d4338000000000000;
	{
	.reg .b32 %temp; 
	mov.b64 	{%r5, %temp}, %fd85;
	}
	mov.f64 	%fd86, 0dC338000000000000;
	add.rn.f64 	%fd87, %fd85, %fd86;
	fma.rn.f64 	%fd88, %fd87, 0dBFE62E42FEFA39EF, %fd4;
	fma.rn.f64 	%fd89, %fd87, 0dBC7ABC9E3B39803F, %fd88;
	fma.rn.f64 	%fd90, %fd89, 0d3E5ADE1569CE2BDF, 0d3E928AF3FCA213EA;
	fma.rn.f64 	%fd91, %fd90, %fd89, 0d3EC71DEE62401315;
	fma.rn.f64 	%fd92, %fd91, %fd89, 0d3EFA01997C89EB71;
	fma.rn.f64 	%fd93, %fd92, %fd89, 0d3F2A01A014761F65;
	fma.rn.f64 	%fd94, %fd93, %fd89, 0d3F56C16C1852B7AF;
	fma.rn.f64 	%fd95, %fd94, %fd89, 0d3F81111111122322;
	fma.rn.f64 	%fd96, %fd95, %fd89, 0d3FA55555555502A1;
	fma.rn.f64 	%fd97, %fd96, %fd89, 0d3FC5555555555511;
	fma.rn.f64 	%fd98, %fd97, %fd89, 0d3FE000000000000B;
	fma.rn.f64 	%fd99, %fd98, %fd89, 0d3FF0000000000000;
	fma.rn.f64 	%fd100, %fd99, %fd89, 0d3FF0000000000000;
	{
	.reg .b32 %temp; 
	mov.b64 	{%r6, %temp}, %fd100;
	}
	{
	.reg .b32 %temp; 
	mov.b64 	{%temp, %r7}, %fd100;
	}
	shl.b32 	%r33, %r5, 20;
	add.s32 	%r34, %r33, %r7;
	mov.b64 	%fd108, {%r6, %r34};
	{
	.reg .b32 %temp; 
	mov.b64 	{%temp, %r35}, %fd4;
	}
	mov.b32 	%f2, %r35;
	abs.f32 	%f1, %f2;
	setp.lt.f32 	%p4, %f1, 0f4086232B;
	@%p4 bra 	$L__BB8_5;
	setp.lt.f64 	%p5, %fd4, 0d0000000000000000;
	add.f64 	%fd101, %fd4, 0d7FF0000000000000;
	selp.f64 	%fd108, 0d0000000000000000, %fd101, %p5;
	setp.geu.f32 	%p6, %f1, 0f40874800;
	@%p6 bra 	$L__BB8_5;
	shr.u32 	%r36, %r5, 31;
	add.s32 	%r37, %r5, %r36;
	shr.s32 	%r38, %r37, 1;
	shl.b32 	%r39, %r38, 20;
	add.s32 	%r40, %r7, %r39;
	mov.b64 	%fd102, {%r6, %r40};
	sub.s32 	%r41, %r5, %r38;
	shl.b32 	%r42, %r41, 20;
	add.s32 	%r43, %r42, 1072693248;
	mov.b32 	%r44, 0;
	mov.b64 	%fd103, {%r44, %r43};
	mul.f64 	%fd108, %fd103, %fd102;
$L__BB8_5:
	abs.f64 	%fd104, %fd108;
	setp.eq.f64 	%p7, %fd104, 0d7FF0000000000000;
	fma.rn.f64 	%fd105, %fd108, %fd5, %fd108;
	selp.f64 	%fd106, %fd108, %fd105, %p7;
	st.param.f64 	[func_retval0], %fd106;
	ret;

}


// ===== COMPILED SASS (sm_100) =====

	.target	sm_100

	.elftype	@"ET_EXEC"


//--------------------- .note.nv.tkinfo           --------------------------
	.section	.note.nv.tkinfo,"",@"SHT_NOTE"
	.sectionflags	@"SHF_NOTE_NV_TKINFO"
	.tkinfo
        /*0018*/ 	.word	0x00000002
        /*0030*/ 	.string	""
        /*0030*/ 	.string	"ptxas"
        /*0030*/ 	.string	"Cuda compilation tools, release 13.0, V13.0.88"
        /*0030*/ 	.string	"Build cuda_13.0.r13.0/compiler.36424714_0"
        /*0030*/ 	.string	"-arch sm_100 -m 64 "



//--------------------- .note.nv.cuinfo           --------------------------
	.section	.note.nv.cuinfo,"",@"SHT_NOTE"
	.sectionflags	@"SHF_NOTE_NV_CUINFO"
        /*0018*/ 	.short	0x0002
        /*001a*/ 	.short	0x0064
        /*001c*/ 	.short	0x0082
	.zero		2


//--------------------- .nv.info                  --------------------------
	.section	.nv.info,"",@"SHT_CUDA_INFO"
	.align	4


	//----- nvinfo : EIATTR_REGCOUNT
	.align		4
        /*0000*/ 	.byte	0x04, 0x2f
        /*0002*/ 	.short	(.L_1 - .L_0)
	.align		4
.L_0:
        /*0004*/ 	.word	index@(add)
        /*0008*/ 	.word	0x0000000c


	//----- nvinfo : EIATTR_FRAME_SIZE
	.align		4
.L_1:
        /*000c*/ 	.byte	0x04, 0x11
        /*000e*/ 	.short	(.L_3 - .L_2)
	.align		4
.L_2:
        /*0010*/ 	.word	index@(add)
        /*0014*/ 	.word	0x00000000


	//----- nvinfo : EIATTR_REGCOUNT
	.align		4
.L_3:
        /*0018*/ 	.byte	0x04, 0x2f
        /*001a*/ 	.short	(.L_5 - .L_4)
	.align		4
.L_4:
        /*001c*/ 	.word	index@(PARSAD)
        /*0020*/ 	.word	0x00000020


	//----- nvinfo : EIATTR_FRAME_SIZE
	.align		4
.L_5:
        /*0024*/ 	.byte	0x04, 0x11
        /*0026*/ 	.short	(.L_7 - .L_6)
	.align		4
.L_6:
        /*0028*/ 	.word	index@(PARSAD)
        /*002c*/ 	.word	0x00000000


	//----- nvinfo : EIATTR_REGCOUNT
	.align		4
.L_7:
        /*0030*/ 	.byte	0x04, 0x2f
        /*0032*/ 	.short	(.L_9 - .L_8)
	.align		4
.L_8:
        /*0034*/ 	.word	index@(Conv1)
        /*0038*/ 	.word	0x00000020


	//----- nvinfo : EIATTR_FRAME_SIZE
	.align		4
.L_9:
        /*003c*/ 	.byte	0x04, 0x11
        /*003e*/ 	.short	(.L_11 - .L_10)
	.align		4
.L_10:
        /*0040*/ 	.word	index@(Conv1)
        /*0044*/ 	.word	0x00000000


	//----- nvinfo : EIATTR_REGCOUNT
	.align		4
.L_11:
        /*0048*/ 	.byte	0x04, 0x2f
        /*004a*/ 	.short	(.L_13 - .L_12)
	.align		4
.L_12:
        /*004c*/ 	.word	index@(PARSADAC)
        /*0050*/ 	.word	0x00000012


	//----- nvinfo : EIATTR_FRAME_SIZE
	.align		4
.L_13:
        /*0054*/ 	.byte	0x04, 0x11
        /*0056*/ 	.short	(.L_15 - .L_14)
	.align		4
.L_14:
        /*0058*/ 	.word	index@(PARSADAC)
        /*005c*/ 	.word	0x00000000


	//----- nvinfo : EIATTR_REGCOUNT
	.align		4
.L_15:
        /*0060*/ 	.byte	0x04, 0x2f
        /*0062*/ 	.short	(.L_17 - .L_16)
	.align		4
.L_16:
        /*0064*/ 	.word	index@(pool1)
        /*0068*/ 	.word	0x00000012


	//----- nvinfo : EIATTR_FRAME_SIZE
	.align		4
.L_17:
        /*006c*/ 	.byte	0x04, 0x11
        /*006e*/ 	.short	(.L_19 - .L_18)
	.align		4
.L_18:
        /*0070*/ 	.word	index@(pool1)
        /*0074*/ 	.word	0x00000000


	//----- nvinfo : EIATTR_REGCOUNT
	.align		4
.L_19:
        /*0078*/ 	.byte	0x04, 0x2f
        /*007a*/ 	.short	(.L_21 - .L_20)
	.align		4
.L_20:
        /*007c*/ 	.word	index@(PARSAD2)
        /*0080*/ 	.word	0x00000020


	//----- nvinfo : EIATTR_FRAME_SIZE
	.align		4
.L_21:
        /*0084*/ 	.byte	0x04, 0x11
        /*0086*/ 	.short	(.L_23 - .L_22)
	.align		4
.L_22:
        /*0088*/ 	.word	index@(PARSAD2)
        /*008c*/ 	.word	0x00000000


	//----- nvinfo : EIATTR_REGCOUNT
	.align		4
.L_23:
        /*0090*/ 	.byte	0x04, 0x2f
        /*0092*/ 	.short	(.L_25 - .L_24)
	.align		4
.L_24:
        /*0094*/ 	.word	index@(FC)
        /*0098*/ 	.word	0x00000020


	//----- nvinfo : EIATTR_FRAME_SIZE
	.align		4
.L_25:
        /*009c*/ 	.byte	0x04, 0x11
        /*009e*/ 	.short	(.L_27 - .L_26)
	.align		4
.L_26:
        /*00a0*/ 	.word	index@(FC)
        /*00a4*/ 	.word	0x00000000


	//----- nvinfo : EIATTR_REGCOUNT
	.align		4
.L_27:
        /*00a8*/ 	.byte	0x04, 0x2f
        /*00aa*/ 	.short	(.L_29 - .L_28)
	.align		4
.L_28:
        /*00ac*/ 	.word	index@(FCL3)
        /*00b0*/ 	.word	0x00000020


	//----- nvinfo : EIATTR_FRAME_SIZE
	.align		4
.L_29:
        /*00b4*/ 	.byte	0x04, 0x11
        /*00b6*/ 	.short	(.L_31 - .L_30)
	.align		4
.L_30:
        /*00b8*/ 	.word	index@($FCL3$__internal_accurate_pow)
        /*00bc*/ 	.word	0x00000000


	//----- nvinfo : EIATTR_FRAME_SIZE
	.align		4
.L_31:
        /*00c0*/ 	.byte	0x04, 0x11
        /*00c2*/ 	.short	(.L_33 - .L_32)
	.align		4
.L_32:
        /*00c4*/ 	.word	index@($__internal_0_$__cuda_sm20_div_rn_f64_full)
        /*00c8*/ 	.word	0x00000000


	//----- nvinfo : EIATTR_FRAME_SIZE
	.align		4
.L_33:
        /*00cc*/ 	.byte	0x04, 0x11
        /*00ce*/ 	.short	(.L_35 - .L_34)
	.align		4
.L_34:
        /*00d0*/ 	.word	index@(FCL3)
        /*00d4*/ 	.word	0x00000000


	//----- nvinfo : EIATTR_MIN_STACK_SIZE
	.align		4
.L_35:
        /*00d8*/ 	.byte	0x04, 0x12
        /*00da*/ 	.short	(.L_37 - .L_36)
	.align		4
.L_36:
        /*00dc*/ 	.word	index@(FCL3)
        /*00e0*/ 	.word	0x00000000


	//----- nvinfo : EIATTR_MIN_STACK_SIZE
	.align		4
.L_37:
        /*00e4*/ 	.byte	0x04, 0x12
        /*00e6*/ 	.short	(.L_39 - .L_38)
	.align		4
.L_38:
        /*00e8*/ 	.word	index@(FC)
        /*00ec*/ 	.word	0x00000000


	//----- nvinfo : EIATTR_MIN_STACK_SIZE
	.align		4
.L_39:
        /*00f0*/ 	.byte	0x04, 0x12
        /*00f2*/ 	.short	(.L_41 - .L_40)
	.align		4
.L_40:
        /*00f4*/ 	.word	index@(PARSAD2)
        /*00f8*/ 	.word	0x00000000


	//----- nvinfo : EIATTR_MIN_STACK_SIZE
	.align		4
.L_41:
        /*00fc*/ 	.byte	0x04, 0x12
        /*00fe*/ 	.short	(.L_43 - .L_42)
	.align		4
.L_42:
        /*0100*/ 	.word	index@(pool1)
        /*0104*/ 	.word	0x00000000


	//----- nvinfo : EIATTR_MIN_STACK_SIZE
	.align		4
.L_43:
        /*0108*/ 	.byte	0x04, 0x12
        /*010a*/ 	.short	(.L_45 - .L_44)
	.align		4
.L_44:
        /*010c*/ 	.word	index@(PARSADAC)
        /*0110*/ 	.word	0x00000000


	//----- nvinfo : EIATTR_MIN_STACK_SIZE
	.align		4
.L_45:
        /*0114*/ 	.byte	0x04, 0x12
        /*0116*/ 	.short	(.L_47 - .L_46)
	.align		4
.L_46:
        /*0118*/ 	.word	index@(Conv1)
        /*011c*/ 	.word	0x00000000


	//----- nvinfo : EIATTR_MIN_STACK_SIZE
	.align		4
.L_47:
        /*0120*/ 	.byte	0x04, 0x12
        /*0122*/ 	.short	(.L_49 - .L_48)
	.align		4
.L_48:
        /*0124*/ 	.word	index@(PARSAD)
        /*0128*/ 	.word	0x00000000


	//----- nvinfo : EIATTR_MIN_STACK_SIZE
	.align		4
.L_49:
        /*012c*/ 	.byte	0x04, 0x12
        /*012e*/ 	.short	(.L_51 - .L_50)
	.align		4
.L_50:
        /*0130*/ 	.word	index@(add)
        /*0134*/ 	.word	0x00000000
.L_51:


//--------------------- .nv.compat                --------------------------
	.section	.nv.compat,"",@"SHT_CUDA_COMPAT_INFO"
	.align	4
        /*0000*/ 	.byte	0x02, 0x09, 0x00, 0x00, 0x02, 0x02, 0x01, 0x00, 0x02, 0x05, 0x05, 0x00, 0x03, 0x07, 0x01, 0x01
        /*0010*/ 	.byte	0x02, 0x03, 0x00, 0x00, 0x02, 0x06, 0x01, 0x00, 0x04, 0x0b, 0x08, 0x00, 0x01, 0x00, 0x00, 0x00
        /*0020*/ 	.byte	0x00, 0x00, 0x00, 0x00


//--------------------- .nv.info.FCL3             --------------------------
	.section	.nv.info.FCL3,"",@"SHT_CUDA_INFO"
	.sectionflags	@""
	.align	4


	//----- nvinfo : EIATTR_CUDA_API_VERSION
	.align		4
        /*0000*/ 	.byte	0x04, 0x37
        /*0002*/ 	.short	(.L_53 - .L_52)
.L_52:
        /*0004*/ 	.word	0x00000082


	//----- nvinfo : EIATTR_KPARAM_INFO
	.align		4
.L_53:
        /*0008*/ 	.byte	0x04, 0x17
        /*000a*/ 	.short	(.L_55 - .L_54)
.L_54:
        /*000c*/ 	.word	0x00000000
        /*0010*/ 	.short	0x0004
        /*0012*/ 	.short	0x0020
        /*0014*/ 	.byte	0x00, 0xf5, 0x21, 0x00


	//----- nvinfo : EIATTR_KPARAM_INFO
	.align		4
.L_55:
        /*0018*/ 	.byte	0x04, 0x17
        /*001a*/ 	.short	(.L_57 - .L_56)
.L_56:
        /*001c*/ 	.word	0x00000000
        /*0020*/ 	.short	0x0003
        /*0022*/ 	.short	0x0018
        /*0024*/ 	.byte	0x00, 0xf5, 0x21, 0x00


	//----- nvinfo : EIATTR_KPARAM_INFO
	.align		4
.L_57:
        /*0028*/ 	.byte	0x04, 0x17
        /*002a*/ 	.short	(.L_59 - .L_58)
.L_58:
        /*002c*/ 	.word	0x00000000
        /*0030*/ 	.short	0x0002
        /*0032*/ 	.short	0x0010
        /*0034*/ 	.byte	0x00, 0xf5, 0x21, 0x00


	//----- nvinfo : EIATTR_KPARAM_INFO
	.align		4
.L_59:
        /*0038*/ 	.byte	0x04, 0x17
        /*003a*/ 	.short	(.L_61 - .L_60)
.L_60:
        /*003c*/ 	.word	0x00000000
        /*0040*/ 	.short	0x0001
        /*0042*/ 	.short	0x0008
        /*0044*/ 	.byte	0x00, 0xf5, 0x21, 0x00


	//----- nvinfo : EIATTR_KPARAM_INFO
	.align		4
.L_61:
        /*0048*/ 	.byte	0x04, 0x17
        /*004a*/ 	.short	(.L_63 - .L_62)
.L_62:
        /*004c*/ 	.word	0x00000000
        /*0050*/ 	.short	0x0000
        /*0052*/ 	.short	0x0000
        /*0054*/ 	.byte	0x00, 0xf5, 0x21, 0x00


	//----- nvinfo : EIATTR_SPARSE_MMA_MASK
	.align		4
.L_63:
        /*0058*/ 	.byte	0x03, 0x50
        /*005a*/ 	.short	0x0000


	//----- nvinfo : EIATTR_MAXREG_COUNT
	.align		4
        /*005c*/ 	.byte	0x03, 0x1b
        /*005e*/ 	.short	0x00ff


	//----- nvinfo : EIATTR_NUM_BARRIERS
	.align		4
        /*0060*/ 	.byte	0x02, 0x4c
        /*0062*/ 	.byte	0x01
	.zero		1


	//----- nvinfo : EIATTR_MERCURY_ISA_VERSION
	.align		4
        /*0064*/ 	.byte	0x03, 0x5f
        /*0066*/ 	.short	0x0101


	//----- nvinfo : EIATTR_VRC_CTA_INIT_COUNT
	.align		4
        /*0068*/ 	.byte	0x02, 0x4a
	.zero		1
	.zero		1


	//----- nvinfo : EIATTR_EXIT_INSTR_OFFSETS
	.align		4
        /*006c*/ 	.byte	0x04, 0x1c
        /*006e*/ 	.short	(.L_65 - .L_64)


	//   ....[0]....
.L_64:
        /*0070*/ 	.word	0x00000090


	//   ....[1]....
        /*0074*/ 	.word	0x000010e0


	//----- nvinfo : EIATTR_CRS_STACK_SIZE
	.align		4
.L_65:
        /*0078*/ 	.byte	0x04, 0x1e
        /*007a*/ 	.short	(.L_67 - .L_66)
.L_66:
        /*007c*/ 	.word	0x00000000


	//----- nvinfo : EIATTR_CBANK_PARAM_SIZE
	.align		4
.L_67:
        /*0080*/ 	.byte	0x03, 0x19
        /*0082*/ 	.short	0x0028


	//----- nvinfo : EIATTR_PARAM_CBANK
	.align		4
        /*0084*/ 	.byte	0x04, 0x0a
        /*0086*/ 	.short	(.L_69 - .L_68)
	.align		4
.L_68:
        /*0088*/ 	.word	index@(.nv.constant0.FCL3)
        /*008c*/ 	.short	0x0380
        /*008e*/ 	.short	0x0028


	//----- nvinfo : EIATTR_SW_WAR
	.align		4
.L_69:
        /*0090*/ 	.byte	0x04, 0x36
        /*0092*/ 	.short	(.L_71 - .L_70)
.L_70:
        /*0094*/ 	.word	0x00000008
.L_71:


//--------------------- .nv.info.FC               --------------------------
	.section	.nv.info.FC,"",@"SHT_CUDA_INFO"
	.sectionflags	@""
	.align	4


	//----- nvinfo : EIATTR_CUDA_API_VERSION
	.align		4
        /*0000*/ 	.byte	0x04, 0x37
        /*0002*/ 	.short	(.L_73 - .L_72)
.L_72:
        /*0004*/ 	.word	0x00000082


	//----- nvinfo : EIATTR_KPARAM_INFO
	.align		4
.L_73:
        /*0008*/ 	.byte	0x04, 0x17
        /*000a*/ 	.short	(.L_75 - .L_74)
.L_74:
        /*000c*/ 	.word	0x00000000
        /*0010*/ 	.short	0x0004
        /*0012*/ 	.short	0x0020
        /*0014*/ 	.byte	0x00, 0xf5, 0x21, 0x00


	//----- nvinfo : EIATTR_KPARAM_INFO
	.align		4
.L_75:
        /*0018*/ 	.byte	0x04, 0x17
        /*001a*/ 	.short	(.L_77 - .L_76)
.L_76:
        /*001c*/ 	.word	0x00000000
        /*0020*/ 	.short	0x0003
        /*0022*/ 	.short	0x0018
        /*0024*/ 	.byte	0x00, 0xf5, 0x21, 0x00


	//----- nvinfo : EIATTR_KPARAM_INFO
	.align		4
.L_77:
        /*0028*/ 	.byte	0x04, 0x17
        /*002a*/ 	.short	(.L_79 - .L_78)
.L_78:
        /*002c*/ 	.word	0x00000000
        /*0030*/ 	.short	0x0002
        /*0032*/ 	.short	0x0010
        /*0034*/ 	.byte	0x00, 0xf5, 0x21, 0x00


	//----- nvinfo : EIATTR_KPARAM_INFO
	.align		4
.L_79:
        /*0038*/ 	.byte	0x04, 0x17
        /*003a*/ 	.short	(.L_81 - .L_80)
.L_80:
        /*003c*/ 	.word	0x00000000
        /*0040*/ 	.short	0x0001
        /*0042*/ 	.short	0x0008
        /*0044*/ 	.byte	0x00, 0xf5, 0x21, 0x00


	//----- nvinfo : EIATTR_KPARAM_INFO
	.align		4
.L_81:
        /*0048*/ 	.byte	0x04, 0x17
        /*004a*/ 	.short	(.L_83 - .L_82)
.L_82:
        /*004c*/ 	.word	0x00000000
        /*0050*/ 	.short	0x0000
        /*0052*/ 	.short	0x0000
        /*0054*/ 	.byte	0x00, 0xf5, 0x21, 0x00


	//----- nvinfo : EIATTR_SPARSE_MMA_MASK
	.align		4
.L_83:
        /*0058*/ 	.byte	0x03, 0x50
        /*005a*/ 	.short	0x0000


	//----- nvinfo : EIATTR_MAXREG_COUNT
	.align		4
        /*005c*/ 	.byte	0x03, 0x1b
        /*005e*/ 	.short	0x00ff


	//----- nvinfo : EIATTR_NUM_BARRIERS
	.align		4
        /*0060*/ 	.byte	0x02, 0x4c
        /*0062*/ 	.byte	0x01
	.zero		1


	//----- nvinfo : EIATTR_MERCURY_ISA_VERSION
	.align		4
        /*0064*/ 	.byte	0x03, 0x5f
        /*0066*/ 	.short	0x0101


	//----- nvinfo : EIATTR_VRC_CTA_INIT_COUNT
	.align		4
        /*0068*/ 	.byte	0x02, 0x4a
	.zero		1
	.zero		1


	//----- nvinfo : EIATTR_EXIT_INSTR_OFFSETS
	.align		4
        /*006c*/ 	.byte	0x04, 0x1c
        /*006e*/ 	.short	(.L_85 - .L_84)


	//   ....[0]....
.L_84:
        /*0070*/ 	.word	0x00000090


	//   ....[1]....
        /*0074*/ 	.word	0x000012a0


	//----- nvinfo : EIATTR_CRS_STACK_SIZE
	.align		4
.L_85:
        /*0078*/ 	.byte	0x04, 0x1e
        /*007a*/ 	.short	(.L_87 - .L_86)
.L_86:
        /*007c*/ 	.word	0x00000000


	//----- nvinfo : EIATTR_CBANK_PARAM_SIZE
	.align		4
.L_87:
        /*0080*/ 	.byte	0x03, 0x19
        /*0082*/ 	.short	0x0028


	//----- nvinfo : EIATTR_PARAM_CBANK
	.align		4
        /*0084*/ 	.byte	0x04, 0x0a
        /*0086*/ 	.short	(.L_89 - .L_88)
	.align		4
.L_88:
        /*0088*/ 	.word	index@(.nv.constant0.FC)
        /*008c*/ 	.short	0x0380
        /*008e*/ 	.short	0x0028


	//----- nvinfo : EIATTR_SW_WAR
	.align		4
.L_89:
        /*0090*/ 	.byte	0x04, 0x36
        /*0092*/ 	.short	(.L_91 - .L_90)
.L_90:
        /*0094*/ 	.word	0x00000008
.L_91:


//--------------------- .nv.info.PARSAD2          --------------------------
	.section	.nv.info.PARSAD2,"",@"SHT_CUDA_INFO"
	.sectionflags	@""
	.align	4


	//----- nvinfo : EIATTR_CUDA_API_VERSION
	.align		4
        /*0000*/ 	.byte	0x04, 0x37
        /*0002*/ 	.short	(.L_93 - .L_92)
.L_92:
        /*0004*/ 	.word	0x00000082


	//----- nvinfo : EIATTR_KPARAM_INFO
	.align		4
.L_93:
        /*0008*/ 	.byte	0x04, 0x17
        /*000a*/ 	.short	(.L_95 - .L_94)
.L_94:
        /*000c*/ 	.word	0x00000000
        /*0010*/ 	.short	0x0004
        /*0012*/ 	.short	0x0020
        /*0014*/ 	.byte	0x00, 0xf5, 0x21, 0x00


	//----- nvinfo : EIATTR_KPARAM_INFO
	.align		4
.L_95:
        /*0018*/ 	.byte	0x04, 0x17
        /*001a*/ 	.short	(.L_97 - .L_96)
.L_96:
        /*001c*/ 	.word	0x00000000
        /*0020*/ 	.short	0x0003
        /*0022*/ 	.short	0x0018
        /*0024*/ 	.byte	0x00, 0xf5, 0x21, 0x00


	//----- nvinfo : EIATTR_KPARAM_INFO
	.align		4
.L_97:
        /*0028*/ 	.byte	0x04, 0x17
        /*002a*/ 	.short	(.L_99 - .L_98)
.L_98:
        /*002c*/ 	.word	0x00000000
        /*0030*/ 	.short	0x0002
        /*0032*/ 	.short	0x0010
        /*0034*/ 	.byte	0x00, 0xf5, 0x21, 0x00


	//----- nvinfo : EIATTR_KPARAM_INFO
	.align		4
.L_99:
        /*0038*/ 	.byte	0x04, 0x17
        /*003a*/ 	.short	(.L_101 - .L_100)
.L_100:
        /*003c*/ 	.word	0x00000000
        /*0040*/ 	.short	0x0001
        /*0042*/ 	.short	0x0008
        /*0044*/ 	.byte	0x00, 0xf5, 0x21, 0x00


	//----- nvinfo : EIATTR_KPARAM_INFO
	.align		4
.L_101:
        /*0048*/ 	.byte	0x04, 0x17
        /*004a*/ 	.short	(.L_103 - .L_102)
.L_102:
        /*004c*/ 	.word	0x00000000
        /*0050*/ 	.short	0x0000
        /*0052*/ 	.short	0x0000
        /*0054*/ 	.byte	0x00, 0xf5, 0x21, 0x00


	//----- nvinfo : EIATTR_SPARSE_MMA_MASK
	.align		4
.L_103:
        /*0058*/ 	.byte	0x03, 0x50
        /*005a*/ 	.short	0x0000


	//----- nvinfo : EIATTR_MAXREG_COUNT
	.align		4
        /*005c*/ 	.byte	0x03, 0x1b
        /*005e*/ 	.short	0x00ff


	//----- nvinfo : EIATTR_NUM_BARRIERS
	.align		4
        /*0060*/ 	.byte	0x02, 0x4c
        /*0062*/ 	.byte	0x01
	.zero		1


	//----- nvinfo : EIATTR_MERCURY_ISA_VERSION
	.align		4
        /*0064*/ 	.byte	0x03, 0x5f
        /*0066*/ 	.short	0x0101


	//----- nvinfo : EIATTR_VRC_CTA_INIT_COUNT
	.align		4
        /*0068*/ 	.byte	0x02, 0x4a
	.zero		1
	.zero		1


	//----- nvinfo : EIATTR_EXIT_INSTR_OFFSETS
	.align		4
        /*006c*/ 	.byte	0x04, 0x1c
        /*006e*/ 	.short	(.L_105 - .L_104)


	//   ....[0]....
.L_104:
        /*0070*/ 	.word	0x00000060


	//   ....[1]....
        /*0074*/ 	.word	0x00001bf0


	//----- nvinfo : EIATTR_CRS_STACK_SIZE
	.align		4
.L_105:
        /*0078*/ 	.byte	0x04, 0x1e
        /*007a*/ 	.short	(.L_107 - .L_106)
.L_106:
        /*007c*/ 	.word	0x00000000


	//----- nvinfo : EIATTR_CBANK_PARAM_SIZE
	.align		4
.L_107:
        /*0080*/ 	.byte	0x03, 0x19
        /*0082*/ 	.short	0x0028


	//----- nvinfo : EIATTR_PARAM_CBANK
	.align		4
        /*0084*/ 	.byte	0x04, 0x0a
        /*0086*/ 	.short	(.L_109 - .L_108)
	.align		4
.L_108:
        /*0088*/ 	.word	index@(.nv.constant0.PARSAD2)
        /*008c*/ 	.short	0x0380
        /*008e*/ 	.short	0x0028


	//----- nvinfo : EIATTR_SW_WAR
	.align		4
.L_109:
        /*0090*/ 	.byte	0x04, 0x36
        /*0092*/ 	.short	(.L_111 - .L_110)
.L_110:
        /*0094*/ 	.word	0x00000008
.L_111:


//--------------------- .nv.info.pool1            --------------------------
	.section	.nv.info.pool1,"",@"SHT_CUDA_INFO"
	.sectionflags	@""
	.align	4


	//----- nvinfo : EIATTR_CUDA_API_VERSION
	.align		4
        /*0000*/ 	.byte	0x04, 0x37
        /*0002*/ 	.short	(.L_113 - .L_112)
.L_112:
        /*0004*/ 	.word	0x00000082


	//----- nvinfo : EIATTR_KPARAM_INFO
	.align		4
.L_113:
        /*0008*/ 	.byte	0x04, 0x17
        /*000a*/ 	.short	(.L_115 - .L_114)
.L_114:
        /*000c*/ 	.word	0x00000000
        /*0010*/ 	.short	0x0002
        /*0012*/ 	.short	0x0010
        /*0014*/ 	.byte	0x00, 0xf5, 0x21, 0x00


	//----- nvinfo : EIATTR_KPARAM_INFO
	.align		4
.L_115:
        /*0018*/ 	.byte	0x04, 0x17
        /*001a*/ 	.short	(.L_117 - .L_116)
.L_116:
        /*001c*/ 	.word	0x00000000
        /*0020*/ 	.short	0x0001
        /*0022*/ 	.short	0x0008
        /*0024*/ 	.byte	0x00, 0xf5, 0x21, 0x00


	//----- nvinfo : EIATTR_KPARAM_INFO
	.align		4
.L_117:
        /*0028*/ 	.byte	0x04, 0x17
        /*002a*/ 	.short	(.L_119 - .L_118)
.L_118:
        /*002c*/ 	.word	0x00000000
        /*0030*/ 	.short	0x0000
        /*0032*/ 	.short	0x0000
        /*0034*/ 	.byte	0x00, 0xf5, 0x21, 0x00


	//----- nvinfo : EIATTR_SPARSE_MMA_MASK
	.align		4
.L_119:
        /*0038*/ 	.byte	0x03, 0x50
        /*003a*/ 	.short	0x0000


	//----- nvinfo : EIATTR_MAXREG_COUNT
	.align		4
        /*003c*/ 	.byte	0x03, 0x1b
        /*003e*/ 	.short	0x00ff


	//----- nvinfo : EIATTR_MERCURY_ISA_VERSION
	.align		4
        /*0040*/ 	.byte	0x03, 0x5f
        /*0042*/ 	.short	0x0101


	//----- nvinfo : EIATTR_VRC_CTA_INIT_COUNT
	.align		4
        /*0044*/ 	.byte	0x02, 0x4a
	.zero		1
	.zero		1


	//----- nvinfo : EIATTR_EXIT_INSTR_OFFSETS
	.align		4
        /*0048*/ 	.byte	0x04, 0x1c
        /*004a*/ 	.short	(.L_121 - .L_120)


	//   ....[0]....
.L_120:
        /*004c*/ 	.word	0x000000d0


	//   ....[1]....
        /*0050*/ 	.word	0x00000500


	//   ....[2]....
        /*0054*/ 	.word	0x000006b0


	//   ....[3]....
        /*0058*/ 	.word	0x00000890


	//----- nvinfo : EIATTR_CBANK_PARAM_SIZE
	.align		4
.L_121:
        /*005c*/ 	.byte	0x03, 0x19
        /*005e*/ 	.short	0x0018


	//----- nvinfo : EIATTR_PARAM_CBANK
	.align		4
        /*0060*/ 	.byte	0x04, 0x0a
        /*0062*/ 	.short	(.L_123 - .L_122)
	.align		4
.L_122:
        /*0064*/ 	.word	index@(.nv.constant0.pool1)
        /*0068*/ 	.short	0x0380
        /*006a*/ 	.short	0x0018


	//----- nvinfo : EIATTR_SW_WAR
	.align		4
.L_123:
        /*006c*/ 	.byte	0x04, 0x36
        /*006e*/ 	.short	(.L_125 - .L_124)
.L_124:
        /*0070*/ 	.word	0x00000008
.L_125:


//--------------------- .nv.info.PARSADAC         --------------------------
	.section	.nv.info.PARSADAC,"",@"SHT_CUDA_INFO"
	.sectionflags	@""
	.align	4


	//----- nvinfo : EIATTR_CUDA_API_VERSION
	.align		4
        /*0000*/ 	.byte	0x04, 0x37
        /*0002*/ 	.short	(.L_127 - .L_126)
.L_126:
        /*0004*/ 	.word	0x00000082


	//----- nvinfo : EIATTR_KPARAM_INFO
	.align		4
.L_127:
        /*0008*/ 	.byte	0x04, 0x17
        /*000a*/ 	.short	(.L_129 - .L_128)
.L_128:
        /*000c*/ 	.word	0x00000000
        /*0010*/ 	.short	0x0002
        /*0012*/ 	.short	0x0010
        /*0014*/ 	.byte	0x00, 0xf5, 0x21, 0x00


	//----- nvinfo : EIATTR_KPARAM_INFO
	.align		4
.L_129:
        /*0018*/ 	.byte	0x04, 0x17
        /*001a*/ 	.short	(.L_131 - .L_130)
.L_130:
        /*001c*/ 	.word	0x00000000
        /*0020*/ 	.short	0x0001
        /*0022*/ 	.short	0x0008
        /*0024*/ 	.byte	0x00, 0xf5, 0x21, 0x00


	//----- nvinfo : EIATTR_KPARAM_INFO
	.align		4
.L_131:
        /*0028*/ 	.byte	0x04, 0x17
        /*002a*/ 	.short	(.L_133 - .L_132)
.L_132:
        /*002c*/ 	.word	0x00000000
        /*0030*/ 	.short	0x0000
        /*0032*/ 	.short	0x0000
        /*0034*/ 	.byte	0x00, 0xf5, 0x21, 0x00


	//----- nvinfo : EIATTR_SPARSE_MMA_MASK
	.align		4
.L_133:
        /*0038*/ 	.byte	0x03, 0x50
        /*003a*/ 	.short	0x0000


	//----- nvinfo : EIATTR_MAXREG_COUNT
	.align		4
        /*003c*/ 	.byte	0x03, 0x1b
        /*003e*/ 	.short	0x00ff


	//----- nvinfo : EIATTR_MERCURY_ISA_VERSION
	.align		4
        /*0040*/ 	.byte	0x03, 0x5f
        /*0042*/ 	.short	0x0101


	//----- nvinfo : EIATTR_VRC_CTA_INIT_COUNT
	.align		4
        /*0044*/ 	.byte	0x02, 0x4a
	.zero		1
	.zero		1


	//----- nvinfo : EIATTR_EXIT_INSTR_OFFSETS
	.align		4
        /*0048*/ 	.byte	0x04, 0x1c
        /*004a*/ 	.short	(.L_135 - .L_134)


	//   ....[0]....
.L_134:
        /*004c*/ 	.word	0x000000f0


	//   ....[1]....
        /*0050*/ 	.word	0x00000ba0


	//----- nvinfo : EIATTR_CRS_STACK_SIZE
	.align		4
.L_135:
        /*0054*/ 	.byte	0x04, 0x1e
        /*0056*/ 	.short	(.L_137 - .L_136)
.L_136:
        /*0058*/ 	.word	0x00000000


	//----- nvinfo : EIATTR_CBANK_PARAM_SIZE
	.align		4
.L_137:
        /*005c*/ 	.byte	0x03, 0x19
        /*005e*/ 	.short	0x0018


	//----- nvinfo : EIATTR_PARAM_CBANK
	.align		4
        /*0060*/ 	.byte	0x04, 0x0a
        /*0062*/ 	.short	(.L_139 - .L_138)
	.align		4
.L_138:
        /*0064*/ 	.word	index@(.nv.constant0.PARSADAC)
        /*0068*/ 	.short	0x0380
        /*006a*/ 	.short	0x0018


	//----- nvinfo : EIATTR_SW_WAR
	.align		4
.L_139:
        /*006c*/ 	.byte	0x04, 0x36
        /*006e*/ 	.short	(.L_141 - .L_140)
.L_140:
        /*0070*/ 	.word	0x00000008
.L_141:


//--------------------- .nv.info.Conv1            --------------------------
	.section	.nv.info.Conv1,"",@"SHT_CUDA_INFO"
	.sectionflags	@""
	.align	4


	//----- nvinfo : EIATTR_CUDA_API_VERSION
	.align		4
        /*0000*/ 	.byte	0x04, 0x37
        /*0002*/ 	.short	(.L_143 - .L_142)
.L_142:
        /*0004*/ 	.word	0x00000082


	//----- nvinfo : EIATTR_KPARAM_INFO
	.align		4
.L_143:
        /*0008*/ 	.byte	0x04, 0x17
        /*000a*/ 	.short	(.L_145 - .L_144)
.L_144:
        /*000c*/ 	.word	0x00000000
        /*0010*/ 	.short	0x0004
        /*0012*/ 	.short	0x0020
        /*0014*/ 	.byte	0x00, 0xf5, 0x21, 0x00


	//----- nvinfo : EIATTR_KPARAM_INFO
	.align		4
.L_145:
        /*0018*/ 	.byte	0x04, 0x17
        /*001a*/ 	.short	(.L_147 - .L_146)
.L_146:
        /*001c*/ 	.word	0x00000000
        /*0020*/ 	.short	0x0003
        /*0022*/ 	.short	0x0018
        /*0024*/ 	.byte	0x00, 0xf5, 0x21, 0x00


	//----- nvinfo : EIATTR_KPARAM_INFO
	.align		4
.L_147:
        /*0028*/ 	.byte	0x04, 0x17
        /*002a*/ 	.short	(.L_149 - .L_148)
.L_148:
        /*002c*/ 	.word	0x00000000
        /*0030*/ 	.short	0x0002
        /*0032*/ 	.short	0x0010
        /*0034*/ 	.byte	0x00, 0xf5, 0x21, 0x00


	//----- nvinfo : EIATTR_KPARAM_INFO
	.align		4
.L_149:
        /*0038*/ 	.byte	0x04, 0x17
        /*003a*/ 	.short	(.L_151 - .L_150)
.L_150:
        /*003c*/ 	.word	0x00000000
        /*0040*/ 	.short	0x0001
        /*0042*/ 	.short	0x0008
        /*0044*/ 	.byte	0x00, 0xf5, 0x21, 0x00


	//----- nvinfo : EIATTR_KPARAM_INFO
	.align		4
.L_151:
        /*0048*/ 	.byte	0x04, 0x17
        /*004a*/ 	.short	(.L_153 - .L_152)
.L_152:
        /*004c*/ 	.word	0x00000000
        /*0050*/ 	.short	0x0000
        /*0052*/ 	.short	0x0000
        /*0054*/ 	.byte	0x00, 0xf5, 0x21, 0x00


	//----- nvinfo : EIATTR_SPARSE_MMA_MASK
	.align		4
.L_153:
        /*0058*/ 	.byte	0x03, 0x50
        /*005a*/ 	.short	0x0000


	//----- nvinfo : EIATTR_MAXREG_COUNT
	.align		4
        /*005c*/ 	.byte	0x03, 0x1b
        /*005e*/ 	.short	0x00ff


	//----- nvinfo : EIATTR_NUM_BARRIERS
	.align		4
        /*0060*/ 	.byte	0x02, 0x4c
        /*0062*/ 	.byte	0x01
	.zero		1


	//----- nvinfo : EIATTR_MERCURY_ISA_VERSION
	.align		4
        /*0064*/ 	.byte	0x03, 0x5f
        /*0066*/ 	.short	0x0101


	//----- nvinfo : EIATTR_VRC_CTA_INIT_COUNT
	.align		4
        /*0068*/ 	.byte	0x02, 0x4a
	.zero		1
	.zero		1


	//----- nvinfo : EIATTR_EXIT_INSTR_OFFSETS
	.align		4
        /*006c*/ 	.byte	0x04, 0x1c
        /*006e*/ 	.short	(.L_155 - .L_154)


	//   ....[0]....
.L_154:
        /*0070*/ 	.word	0x00000120


	//   ....[1]....
        /*0074*/ 	.word	0x00001600


	//----- nvinfo : EIATTR_CRS_STACK_SIZE
	.align		4
.L_155:
        /*0078*/ 	.byte	0x04, 0x1e
        /*007a*/ 	.short	(.L_157 - .L_156)
.L_156:
        /*007c*/ 	.word	0x00000000


	//----- nvinfo : EIATTR_CBANK_PARAM_SIZE
	.align		4
.L_157:
        /*0080*/ 	.byte	0x03, 0x19
        /*0082*/ 	.short	0x0028


	//----- nvinfo : EIATTR_PARAM_CBANK
	.align		4
        /*0084*/ 	.byte	0x04, 0x0a
        /*0086*/ 	.short	(.L_159 - .L_158)
	.align		4
.L_158:
        /*0088*/ 	.word	index@(.nv.constant0.Conv1)
        /*008c*/ 	.short	0x0380
        /*008e*/ 	.short	0x0028


	//----- nvinfo : EIATTR_SW_WAR
	.align		4
.L_159:
        /*0090*/ 	.byte	0x04, 0x36
        /*0092*/ 	.short	(.L_161 - .L_160)
.L_160:
        /*0094*/ 	.word	0x00000008
.L_161:


//--------------------- .nv.info.PARSAD           --------------------------
	.section	.nv.info.PARSAD,"",@"SHT_CUDA_INFO"
	.sectionflags	@""
	.align	4


	//----- nvinfo : EIATTR_CUDA_API_VERSION
	.align		4
        /*0000*/ 	.byte	0x04, 0x37
        /*0002*/ 	.short	(.L_163 - .L_162)
.L_162:
        /*0004*/ 	.word	0x00000082


	//----- nvinfo : EIATTR_KPARAM_INFO
	.align		4
.L_163:
        /*0008*/ 	.byte	0x04, 0x17
        /*000a*/ 	.short	(.L_165 - .L_164)
.L_164:
        /*000c*/ 	.word	0x00000000
        /*0010*/ 	.short	0x0004
        /*0012*/ 	.short	0x0020
        /*0014*/ 	.byte	0x00, 0xf5, 0x21, 0x00


	//----- nvinfo : EIATTR_KPARAM_INFO
	.align		4
.L_165:
        /*0018*/ 	.byte	0x04, 0x17
        /*001a*/ 	.short	(.L_167 - .L_166)
.L_166:
        /*001c*/ 	.word	0x00000000
        /*0020*/ 	.short	0x0003
        /*0022*/ 	.short	0x0018
        /*0024*/ 	.byte	0x00, 0xf5, 0x21, 0x00


	//----- nvinfo : EIATTR_KPARAM_INFO
	.align		4
.L_167:
        /*0028*/ 	.byte	0x04, 0x17
        /*002a*/ 	.short	(.L_169 - .L_168)
.L_168:
        /*002c*/ 	.word	0x00000000
        /*0030*/ 	.short	0x0002
        /*0032*/ 	.short	0x0010
        /*0034*/ 	.byte	0x00, 0xf5, 0x21, 0x00


	//----- nvinfo : EIATTR_KPARAM_INFO
	.align		4
.L_169:
        /*0038*/ 	.byte	0x04, 0x17
        /*003a*/ 	.short	(.L_171 - .L_170)
.L_170:
        /*003c*/ 	.word	0x00000000
        /*0040*/ 	.short	0x0001
        /*0042*/ 	.short	0x0008
        /*0044*/ 	.byte	0x00, 0xf5, 0x21, 0x00


	//----- nvinfo : EIATTR_KPARAM_INFO
	.align		4
.L_171:
        /*0048*/ 	.byte	0x04, 0x17
        /*004a*/ 	.short	(.L_173 - .L_172)
.L_172:
        /*004c*/ 	.word	0x00000000
        /*0050*/ 	.short	0x0000
        /*0052*/ 	.short	0x0000
        /*0054*/ 	.byte	0x00, 0xf5, 0x21, 0x00


	//----- nvinfo : EIATTR_SPARSE_MMA_MASK
	.align		4
.L_173:
        /*0058*/ 	.byte	0x03, 0x50
        /*005a*/ 	.short	0x0000


	//----- nvinfo : EIATTR_MAXREG_COUNT
	.align		4
        /*005c*/ 	.byte	0x03, 0x1b
        /*005e*/ 	.short	0x00ff


	//----- nvinfo : EIATTR_NUM_BARRIERS
	.align		4
        /*0060*/ 	.byte	0x02, 0x4c
        /*0062*/ 	.byte	0x01
	.zero		1


	//----- nvinfo : EIATTR_MERCURY_ISA_VERSION
	.align		4
        /*0064*/ 	.byte	0x03, 0x5f
        /*0066*/ 	.short	0x0101


	//----- nvinfo : EIATTR_VRC_CTA_INIT_COUNT
	.align		4
        /*0068*/ 	.byte	0x02, 0x4a
	.zero		1
	.zero		1


	//----- nvinfo : EIATTR_EXIT_INSTR_OFFSETS
	.align		4
        /*006c*/ 	.byte	0x04, 0x1c
        /*006e*/ 	.short	(.L_175 - .L_174)


	//   ....[0]....
.L_174:
        /*0070*/ 	.word	0x000000d0


	//   ....[1]....
        /*0074*/ 	.word	0x00000100


	//   ....[2]....
        /*0078*/ 	.word	0x00001460


	//----- nvinfo : EIATTR_CRS_STACK_SIZE
	.align		4
.L_175:
        /*007c*/ 	.byte	0x04, 0x1e
        /*007e*/ 	.short	(.L_177 - .L_176)
.L_176:
        /*0080*/ 	.word	0x00000000


	//----- nvinfo : EIATTR_CBANK_PARAM_SIZE
	.align		4
.L_177:
        /*0084*/ 	.byte	0x03, 0x19
        /*0086*/ 	.short	0x0028


	//----- nvinfo : EIATTR_PARAM_CBANK
	.align		4
        /*0088*/ 	.byte	0x04, 0x0a
        /*008a*/ 	.short	(.L_179 - .L_178)
	.align		4
.L_178:
        /*008c*/ 	.word	index@(.nv.constant0.PARSAD)
        /*0090*/ 	.short	0x0380
        /*0092*/ 	.short	0x0028


	//----- nvinfo : EIATTR_SW_WAR
	.align		4
.L_179:
        /*0094*/ 	.byte	0x04, 0x36
        /*0096*/ 	.short	(.L_181 - .L_180)
.L_180:
        /*0098*/ 	.word	0x00000008
.L_181:


//--------------------- .nv.info.add              --------------------------
	.section	.nv.info.add,"",@"SHT_CUDA_INFO"
	.sectionflags	@""
	.align	4


	//----- nvinfo : EIATTR_CUDA_API_VERSION
	.align		4
        /*0000*/ 	.byte	0x04, 0x37
        /*0002*/ 	.short	(.L_183 - .L_182)
.L_182:
        /*0004*/ 	.word	0x00000082


	//----- nvinfo : EIATTR_KPARAM_INFO
	.align		4
.L_183:
        /*0008*/ 	.byte	0x04, 0x17
        /*000a*/ 	.short	(.L_185 - .L_184)
.L_184:
        /*000c*/ 	.word	0x00000000
        /*0010*/ 	.short	0x0003
        /*0012*/ 	.short	0x0018
        /*0014*/ 	.byte	0x00, 0xf5, 0x21, 0x00


	//----- nvinfo : EIATTR_KPARAM_INFO
	.align		4
.L_185:
        /*0018*/ 	.byte	0x04, 0x17
        /*001a*/ 	.short	(.L_187 - .L_186)
.L_186:
        /*001c*/ 	.word	0x00000000
        /*0020*/ 	.short	0x0002
        /*0022*/ 	.short	0x0010
        /*0024*/ 	.byte	0x00, 0xf5, 0x21, 0x00


	//----- nvinfo : EIATTR_KPARAM_INFO
	.align		4
.L_187:
        /*0028*/ 	.byte	0x04, 0x17
        /*002a*/ 	.short	(.L_189 - .L_188)
.L_188:
        /*002c*/ 	.word	0x00000000
        /*0030*/ 	.short	0x0001
        /*0032*/ 	.short	0x0008
        /*0034*/ 	.byte	0x00, 0xf5, 0x21, 0x00


	//----- nvinfo : EIATTR_KPARAM_INFO
	.align		4
.L_189:
        /*0038*/ 	.byte	0x04, 0x17
        /*003a*/ 	.short	(.L_191 - .L_190)
.L_190:
        /*003c*/ 	.word	0x00000000
        /*0040*/ 	.short	0x0000
        /*0042*/ 	.short	0x0000
        /*0044*/ 	.byte	0x00, 0xf5, 0x21, 0x00


	//----- nvinfo : EIATTR_SPARSE_MMA_MASK
	.align		4
.L_191:
        /*0048*/ 	.byte	0x03, 0x50
        /*004a*/ 	.short	0x0000


	//----- nvinfo : EIATTR_MAXREG_COUNT
	.align		4
        /*004c*/ 	.byte	0x03, 0x1b
        /*004e*/ 	.short	0x00ff


	//----- nvinfo : EIATTR_MERCURY_ISA_VERSION
	.align		4
        /*0050*/ 	.byte	0x03, 0x5f
        /*0052*/ 	.short	0x0101


	//----- nvinfo : EIATTR_VRC_CTA_INIT_COUNT
	.align		4
        /*0054*/ 	.byte	0x02, 0x4a
	.zero		1
	.zero		1


	//----- nvinfo : EIATTR_EXIT_INSTR_OFFSETS
	.align		4
        /*0058*/ 	.byte	0x04, 0x1c
        /*005a*/ 	.short	(.L_193 - .L_192)


	//   ....[0]....
.L_192:
        /*005c*/ 	.word	0x00000090


	//   ....[1]....
        /*0060*/ 	.word	0x00000140


	//----- nvinfo : EIATTR_CBANK_PARAM_SIZE
	.align		4
.L_193:
        /*0064*/ 	.byte	0x03, 0x19
        /*0066*/ 	.short	0x0020


	//----- nvinfo : EIATTR_PARAM_CBANK
	.align		4
        /*0068*/ 	.byte	0x04, 0x0a
        /*006a*/ 	.short	(.L_195 - .L_194)
	.align		4
.L_194:
        /*006c*/ 	.word	index@(.nv.constant0.add)
        /*0070*/ 	.short	0x0380
        /*0072*/ 	.short	0x0020


	//----- nvinfo : EIATTR_SW_WAR
	.align		4
.L_195:
        /*0074*/ 	.byte	0x04, 0x36
        /*0076*/ 	.short	(.L_197 - .L_196)
.L_196:
        /*0078*/ 	.word	0x00000008
.L_197:


//--------------------- .nv.callgraph             --------------------------
	.section	.nv.callgraph,"",@"SHT_CUDA_CALLGRAPH"
	.align	4
	.sectionentsize	8
	.align		4
        /*0000*/ 	.word	0x00000000
	.align		4
        /*0004*/ 	.word	0xffffffff
	.align		4
        /*0008*/ 	.word	0x00000000
	.align		4
        /*000c*/ 	.word	0xfffffffe
	.align		4
        /*0010*/ 	.word	0x00000000
	.align		4
        /*0014*/ 	.word	0xfffffffd
	.align		4
        /*0018*/ 	.word	0x00000000
	.align		4
        /*001c*/ 	.word	0xfffffffc


//--------------------- .text.FCL3                --------------------------
	.section	.text.FCL3,"ax",@progbits
	.align	128
        .global         FCL3
        .type           FCL3,@function
        .size           FCL3,(.L_x_105 - FCL3)
        .other          FCL3,@"STO_CUDA_ENTRY STV_DEFAULT"
FCL3:
.text.FCL3:
[----:B------:R-:W-:Y:S08]  /*0000*/  LDC R1, c[0x0][0x37c] ;  /* 0x0000df00ff017b82 */ /* 0x000ff00000000800 */
[----:B------:R-:W0:Y:S01]  /*0010*/  LDC.64 R6, c[0x0][0x380] ;  /* 0x0000e000ff067b82 */ /* 0x000e220000000a00 */
[----:B------:R-:W0:Y:S02]  /*0020*/  LDCU.64 UR6, c[0x0][0x358] ;  /* 0x00006b00ff0677ac */ /* 0x000e240008000a00 */
[----:B0-----:R-:W2:Y:S05]  /*0030*/  LDG.E R0, desc[UR6][R6.64+0x4] ;  /* 0x0000040606007981 */ /* 0x001eaa000c1e1900 */
[----:B------:R-:W0:Y:S01]  /*0040*/  S2UR UR4, SR_CTAID.X ;  /* 0x00000000000479c3 */ /* 0x000e220000002500 */
[----:B------:R-:W0:Y:S07]  /*0050*/  S2R R3, SR_TID.X ;  /* 0x0000000000037919 */ /* 0x000e2e0000002100 */
[----:B------:R-:W0:Y:S02]  /*0060*/  LDC R2, c[0x0][0x360] ;  /* 0x0000d800ff027b82 */ /* 0x000e240000000800 */
[----:B0-----:R-:W-:-:S05]  /*0070*/  IMAD R3, R2, UR4, R3 ;  /* 0x0000000402037c24 */ /* 0x001fca000f8e0203 */
[----:B--2---:R-:W-:-:S13]  /*0080*/  ISETP.GE.AND P0, PT, R3, R0, PT ;  /* 0x000000000300720c */ /* 0x004fda0003f06270 */
[----:B------:R-:W-:Y:S05]  /*0090*/  @P0 EXIT ;  /* 0x000000000000094d */ /* 0x000fea0003800000 */
[----:B------:R-:W2:Y:S01]  /*00a0*/  LDG.E R2, desc[UR6][R6.64] ;  /* 0x0000000606027981 */ /* 0x000ea2000c1e1900 */
[----:B------:R-:W0:Y:S01]  /*00b0*/  S2UR UR5, SR_CgaCtaId ;  /* 0x00000000000579c3 */ /* 0x000e220000008800 */
[----:B------:R-:W-:Y:S01]  /*00c0*/  UMOV UR4, 0x400 ;  /* 0x0000040000047882 */ /* 0x000fe20000000000 */
[----:B------:R-:W-:Y:S01]  /*00d0*/  CS2R R18, SRZ ;  /* 0x0000000000127805 */ /* 0x000fe2000001ff00 */
[----:B0-----:R-:W-:-:S06]  /*00e0*/  ULEA UR4, UR5, UR4, 0x18 ;  /* 0x0000000405047291 */ /* 0x001fcc000f8ec0ff */
[----:B------:R-:W-:-:S05]  /*00f0*/  LEA R4, R3, UR4, 0x3 ;  /* 0x0000000403047c11 */ /* 0x000fca000f8e18ff */
[----:B------:R0:W-:Y:S01]  /*0100*/  STS.64 [R4], RZ ;  /* 0x000000ff04007388 */ /* 0x0001e20000000a00 */
[----:B--2---:R-:W-:-:S13]  /*0110*/  ISETP.GE.AND P0, PT, R2, 0x1, PT ;  /* 0x000000010200780c */ /* 0x004fda0003f06270 */
[----:B0-----:R-:W-:Y:S05]  /*0120*/  @!P0 BRA `(.L_x_0) ;  /* 0x0000000800c08947 */ /* 0x001fea0003800000 */
[C---:B------:R-:W-:Y:S01]  /*0130*/  ISETP.GE.U32.AND P0, PT, R2.reuse, 0x10, PT ;  /* 0x000000100200780c */ /* 0x040fe20003f06070 */
[----:B------:R-:W-:Y:S01]  /*0140*/  IMAD.MOV.U32 R24, RZ, RZ, RZ ;  /* 0x000000ffff187224 */ /* 0x000fe200078e00ff */
[----:B------:R-:W-:Y:S02]  /*0150*/  LOP3.LUT R5, R2, 0xf, RZ, 0xc0, !PT ;  /* 0x0000000f02057812 */ /* 0x000fe400078ec0ff */
[----:B------:R-:W-:Y:S02]  /*0160*/  CS2R R18, SRZ ;  /* 0x0000000000127805 */ /* 0x000fe4000001ff00 */
[----:B------:R-:W-:-:S07]  /*0170*/  ISETP.NE.AND P1, PT, R5, RZ, PT ;  /* 0x000000ff0500720c */ /* 0x000fce0003f25270 */
[----:B------:R-:W-:Y:S06]  /*0180*/  @!P0 BRA `(.L_x_1) ;  /* 0x0000000400488947 */ /* 0x000fec0003800000 */
[----:B------:R-:W0:Y:S01]  /*0190*/  LDCU.64 UR4, c[0x0][0x398] ;  /* 0x00007300ff0477ac */ /* 0x000e220008000a00 */
[----:B------:R-:W-:Y:S01]  /*01a0*/  LOP3.LUT R24, R2, 0x7ffffff0, RZ, 0xc0, !PT ;  /* 0x7ffffff002187812 */ /* 0x000fe200078ec0ff */
[----:B------:R-:W-:Y:S01]  /*01b0*/  IMAD.MOV.U32 R25, RZ, RZ, R3 ;  /* 0x000000ffff197224 */ /* 0x000fe200078e0003 */
[----:B------:R-:W-:-:S03]  /*01c0*/  CS2R R18, SRZ ;  /* 0x0000000000127805 */ /* 0x000fc6000001ff00 */
[----:B------:R-:W-:Y:S01]  /*01d0*/  IMAD.MOV R28, RZ, RZ, -R24 ;  /* 0x000000ffff1c7224 */ /* 0x000fe200078e0a18 */
[----:B0-----:R-:W-:-:S04]  /*01e0*/  UIADD3 UR4, UP0, UPT, UR4, 0x40, URZ ;  /* 0x0000004004047890 */ /* 0x001fc8000ff1e0ff */
[----:B------:R-:W-:Y:S02]  /*01f0*/  UIADD3.X UR5, UPT, UPT, URZ, UR5, URZ, UP0, !UPT ;  /* 0x00000005ff057290 */ /* 0x000fe400087fe4ff */
[----:B------:R-:W-:-:S04]  /*0200*/  IMAD.U32 R12, RZ, RZ, UR4 ;  /* 0x00000004ff0c7e24 */ /* 0x000fc8000f8e00ff */
[----:B------:R-:W-:-:S07]  /*0210*/  MOV R13, UR5 ;  /* 0x00000005000d7c02 */ /* 0x000fce0008000f00 */
.L_x_2:
[----:B------:R-:W0:Y:S01]  /*0220*/  LDC.64 R26, c[0x0][0x388] ;  /* 0x0000e200ff1a7b82 */ /* 0x000e220000000a00 */
[----:B------:R-:W-:Y:S02]  /*0230*/  IMAD.MOV.U32 R6, RZ, RZ, R12 ;  /* 0x000000ffff067224 */ /* 0x000fe400078e000c */
[----:B------:R-:W-:-:S05]  /*0240*/  IMAD.MOV.U32 R7, RZ, RZ, R13 ;  /* 0x000000ffff077224 */ /* 0x000fca00078e000d */
[----:B------:R-:W2:Y:S04]  /*0250*/  LDG.E.64 R10, desc[UR6][R6.64+-0x40] ;  /* 0xffffc006060a7981 */ /* 0x000ea8000c1e1b00 */
[----:B------:R-:W3:Y:S04]  /*0260*/  LDG.E.64 R16, desc[UR6][R6.64+-0x38] ;  /* 0xffffc80606107981 */ /* 0x000ee8000c1e1b00 */
[----:B------:R-:W4:Y:S01]  /*0270*/  LDG.E.64 R20, desc[UR6][R6.64+-0x28] ;  /* 0xffffd80606147981 */ /* 0x000f22000c1e1b00 */
[----:B0-----:R-:W-:-:S05]  /*0280*/  IMAD.WIDE R26, R25, 0x8, R26 ;  /* 0x00000008191a7825 */ /* 0x001fca00078e021a */
[----:B------:R-:W2:Y:S01]  /*0290*/  LDG.E.64 R8, desc[UR6][R26.64] ;  /* 0x000000061a087981 */ /* 0x000ea2000c1e1b00 */
[----:B------:R-:W-:-:S05]  /*02a0*/  IMAD.WIDE R12, R0, 0x8, R26 ;  /* 0x00000008000c7825 */ /* 0x000fca00078e021a */
[----:B------:R-:W3:Y:S01]  /*02b0*/  LDG.E.64 R14, desc[UR6][R12.64] ;  /* 0x000000060c0e7981 */ /* 0x000ee2000c1e1b00 */
[----:B------:R-:W-:-:S05]  /*02c0*/  IMAD.WIDE R22, R0, 0x8, R12 ;  /* 0x0000000800167825 */ /* 0x000fca00078e020c */
[----:B------:R0:W5:Y:S02]  /*02d0*/  LDG.E.64 R12, desc[UR6][R22.64] ;  /* 0x00000006160c7981 */ /* 0x000164000c1e1b00 */
[C---:B0-----:R-:W-:Y:S01]  /*02e0*/  IMAD.WIDE R22, R0.reuse, 0x8, R22 ;  /* 0x0000000800167825 */ /* 0x041fe200078e0216 */
[----:B--2---:R-:W-:Y:S01]  /*02f0*/  DFMA R18, R10, R8, R18 ;  /* 0x000000080a12722b */ /* 0x004fe20000000012 */
[----:B------:R-:W5:Y:S04]  /*0300*/  LDG.E.64 R10, desc[UR6][R6.64+-0x30] ;  /* 0xffffd006060a7981 */ /* 0x000f68000c1e1b00 */
[----:B------:R-:W4:Y:S03]  /*0310*/  LDG.E.64 R8, desc[UR6][R22.64] ;  /* 0x0000000616087981 */ /* 0x000f26000c1e1b00 */
[----:B---3--:R-:W-:Y:S01]  /*0320*/  DFMA R14, R16, R14, R18 ;  /* 0x0000000e100e722b */ /* 0x008fe20000000012 */
[C---:B------:R-:W-:Y:S01]  /*0330*/  IMAD.WIDE R26, R0.reuse, 0x8, R22 ;  /* 0x00000008001a7825 */ /* 0x040fe200078e0216 */
[----:B------:R-:W2:Y:S04]  /*0340*/  LDG.E.64 R18, desc[UR6][R6.64+-0x20] ;  /* 0xffffe00606127981 */ /* 0x000ea8000c1e1b00 */
[----:B------:R0:W2:Y:S04]  /*0350*/  LDG.E.64 R16, desc[UR6][R26.64] ;  /* 0x000000061a107981 */ /* 0x0000a8000c1e1b00 */
[----:B------:R-:W3:Y:S01]  /*0360*/  LDG.E.64 R22, desc[UR6][R6.64+-0x10] ;  /* 0xfffff00606167981 */ /* 0x000ee2000c1e1b00 */
[----:B0-----:R-:W-:Y:S01]  /*0370*/  IMAD.WIDE R26, R0, 0x8, R26 ;  /* 0x00000008001a7825 */ /* 0x001fe200078e021a */
[----:B-----5:R-:W-:-:S04]  /*0380*/  DFMA R10, R10, R12, R14 ;  /* 0x0000000c0a0a722b */ /* 0x020fc8000000000e */
[----:B------:R-:W5:Y:S01]  /*0390*/  LDG.E.64 R12, desc[UR6][R26.64] ;  /* 0x000000061a0c7981 */ /* 0x000f62000c1e1b00 */
[----:B------:R-:W-:-:S03]  /*03a0*/  IMAD.WIDE R14, R0, 0x8, R26 ;  /* 0x00000008000e7825 */ /* 0x000fc600078e021a */
[----:B----4-:R-:W-:Y:S02]  /*03b0*/  DFMA R20, R20, R8, R10 ;  /* 0x000000081414722b */ /* 0x010fe4000000000a */
[----:B------:R-:W5:Y:S04]  /*03c0*/  LDG.E.64 R10, desc[UR6][R6.64+-0x18] ;  /* 0xffffe806060a7981 */ /* 0x000f68000c1e1b00 */
[----:B------:R0:W3:Y:S02]  /*03d0*/  LDG.E.64 R8, desc[UR6][R14.64] ;  /* 0x000000060e087981 */ /* 0x0000e4000c1e1b00 */
[----:B--2---:R-:W-:Y:S02]  /*03e0*/  DFMA R16, R18, R16, R20 ;  /* 0x000000101210722b */ /* 0x004fe40000000014 */
[----:B------:R-:W2:Y:S01]  /*03f0*/  LDG.E.64 R18, desc[UR6][R6.64+-0x8] ;  /* 0xfffff80606127981 */ /* 0x000ea2000c1e1b00 */
[----:B0-----:R-:W-:-:S04]  /*0400*/  IMAD.WIDE R14, R0, 0x8, R14 ;  /* 0x00000008000e7825 */ /* 0x001fc800078e020e */
[C---:B------:R-:W-:Y:S01]  /*0410*/  IMAD.WIDE R20, R0.reuse, 0x8, R14 ;  /* 0x0000000800147825 */ /* 0x040fe200078e020e */
[----:B-----5:R-:W-:Y:S02]  /*0420*/  DFMA R10, R10, R12, R16 ;  /* 0x0000000c0a0a722b */ /* 0x020fe40000000010 */
[----:B------:R-:W2:Y:S04]  /*0430*/  LDG.E.64 R16, desc[UR6][R14.64] ;  /* 0x000000060e107981 */ /* 0x000ea8000c1e1b00 */
[----:B------:R-:W4:Y:S02]  /*0440*/  LDG.E.64 R12, desc[UR6][R6.64+0x8] ;  /* 0x00000806060c7981 */ /* 0x000f24000c1e1b00 */
[----:B---3--:R-:W-:Y:S02]  /*0450*/  DFMA R22, R22, R8, R10 ;  /* 0x000000081616722b */ /* 0x008fe4000000000a */
[----:B------:R-:W3:Y:S04]  /*0460*/  LDG.E.64 R8, desc[UR6][R6.64] ;  /* 0x0000000606087981 */ /* 0x000ee8000c1e1b00 */
[----:B------:R0:W3:Y:S02]  /*0470*/  LDG.E.64 R10, desc[UR6][R20.64] ;  /* 0x00000006140a7981 */ /* 0x0000e4000c1e1b00 */
[----:B0-----:R-:W-:-:S05]  /*0480*/  IMAD.WIDE R20, R0, 0x8, R20 ;  /* 0x0000000800147825 */ /* 0x001fca00078e0214 */
[----:B------:R-:W4:Y:S01]  /*0490*/  LDG.E.64 R14, desc[UR6][R20.64] ;  /* 0x00000006140e7981 */ /* 0x000f22000c1e1b00 */
[----:B------:R-:W-:-:S03]  /*04a0*/  IMAD.WIDE R26, R0, 0x8, R20 ;  /* 0x00000008001a7825 */ /* 0x000fc600078e0214 */
[----:B------:R-:W5:Y:S01]  /*04b0*/  LDG.E.64 R20, desc[UR6][R6.64+0x20] ;  /* 0x0000200606147981 */ /* 0x000f62000c1e1b00 */
[----:B--2---:R-:W-:-:S08]  /*04c0*/  DFMA R16, R18, R16, R22 ;  /* 0x000000101210722b */ /* 0x004fd00000000016 */
[----:B---3--:R-:W-:Y:S01]  /*04d0*/  DFMA R16, R8, R10, R16 ;  /* 0x0000000a0810722b */ /* 0x008fe20000000010 */
[----:B------:R-:W2:Y:S04]  /*04e0*/  LDG.E.64 R8, desc[UR6][R6.64+0x10] ;  /* 0x0000100606087981 */ /* 0x000ea8000c1e1b00 */
[----:B------:R0:W2:Y:S02]  /*04f0*/  LDG.E.64 R10, desc[UR6][R26.64] ;  /* 0x000000061a0a7981 */ /* 0x0000a4000c1e1b00 */
[C---:B0-----:R-:W-:Y:S01]  /*0500*/  IMAD.WIDE R26, R0.reuse, 0x8, R26 ;  /* 0x00000008001a7825 */ /* 0x041fe200078e021a */
[----:B----4-:R-:W-:Y:S01]  /*0510*/  DFMA R12, R12, R14, R16 ;  /* 0x0000000e0c0c722b */ /* 0x010fe20000000010 */
[----:B------:R-:W3:Y:S04]  /*0520*/  LDG.E.64 R14, desc[UR6][R6.64+0x18] ;  /* 0x00001806060e7981 */ /* 0x000ee8000c1e1b00 */
[----:B------:R-:W3:Y:S01]  /*0530*/  LDG.E.64 R16, desc[UR6][R26.64] ;  /* 0x000000061a107981 */ /* 0x000ee2000c1e1b00 */
[----:B------:R-:W-:-:S05]  /*0540*/  IMAD.WIDE R18, R0, 0x8, R26 ;  /* 0x0000000800127825 */ /* 0x000fca00078e021a */
[----:B------:R-:W5:Y:S01]  /*0550*/  LDG.E.64 R22, desc[UR6][R18.64] ;  /* 0x0000000612167981 */ /* 0x000f62000c1e1b00 */
[----:B--2---:R-:W-:Y:S01]  /*0560*/  DFMA R8, R8, R10, R12 ;  /* 0x0000000a0808722b */ /* 0x004fe2000000000c */
[----:B------:R-:W-:Y:S02]  /*0570*/  IMAD.WIDE R10, R0, 0x8, R18 ;  /* 0x00000008000a7825 */ /* 0x000fe400078e0212 */
[----:B------:R-:W2:Y:S05]  /*0580*/  LDG.E.64 R12, desc[UR6][R6.64+0x28] ;  /* 0x00002806060c7981 */ /* 0x000eaa000c1e1b00 */
[----:B---3--:R-:W-:Y:S02]  /*0590*/  DFMA R14, R14, R16, R8 ;  /* 0x000000100e0e722b */ /* 0x008fe40000000008 */
[----:B------:R0:W2:Y:S06]  /*05a0*/  LDG.E.64 R8, desc[UR6][R10.64] ;  /* 0x000000060a087981 */ /* 0x0000ac000c1e1b00 */
[----:B-----5:R-:W-:-:S02]  /*05b0*/  DFMA R20, R20, R22, R14 ;  /* 0x000000161414722b */ /* 0x020fc4000000000e */
[----:B------:R-:W3:Y:S01]  /*05c0*/  LDG.E.64 R14, desc[UR6][R6.64+0x30] ;  /* 0x00003006060e7981 */ /* 0x000ee2000c1e1b00 */
[----:B0-----:R-:W-:-:S03]  /*05d0*/  IMAD.WIDE R10, R0, 0x8, R10 ;  /* 0x00000008000a7825 */ /* 0x001fc600078e020a */
[----:B------:R-:W4:Y:S04]  /*05e0*/  LDG.E.64 R22, desc[UR6][R6.64+0x38] ;  /* 0x0000380606167981 */ /* 0x000f28000c1e1b00 */
[----:B------:R-:W3:Y:S01]  /*05f0*/  LDG.E.64 R16, desc[UR6][R10.64] ;  /* 0x000000060a107981 */ /* 0x000ee2000c1e1b00 */
[----:B------:R-:W-:-:S05]  /*0600*/  IMAD.WIDE R26, R0, 0x8, R10 ;  /* 0x00000008001a7825 */ /* 0x000fca00078e020a */
[----:B------:R-:W4:Y:S01]  /*0610*/  LDG.E.64 R18, desc[UR6][R26.64] ;  /* 0x000000061a127981 */ /* 0x000f22000c1e1b00 */
[----:B------:R-:W-:-:S05]  /*0620*/  VIADD R28, R28, 0x10 ;  /* 0x000000101c1c7836 */ /* 0x000fca0000000000 */
[----:B------:R-:W-:Y:S02]  /*0630*/  ISETP.NE.AND P0, PT, R28, RZ, PT ;  /* 0x000000ff1c00720c */ /* 0x000fe40003f05270 */
[----:B------:R-:W-:Y:S01]  /*0640*/  LEA R25, R0, R25, 0x4 ;  /* 0x0000001900197211 */ /* 0x000fe200078e20ff */
[----:B--2---:R-:W-:Y:S01]  /*0650*/  DFMA R8, R12, R8, R20 ;  /* 0x000000080c08722b */ /* 0x004fe20000000014 */
[----:B------:R-:W-:-:S07]  /*0660*/  IADD3 R12, P2, PT, R6, 0x80, RZ ;  /* 0x00000080060c7810 */ /* 0x000fce0007f5e0ff */
[----:B---3--:R-:W-:Y:S01]  /*0670*/  DFMA R8, R14, R16, R8 ;  /* 0x000000100e08722b */ /* 0x008fe20000000008 */
[----:B------:R-:W-:-:S07]  /*0680*/  IMAD.X R13, RZ, RZ, R7, P2 ;  /* 0x000000ffff0d7224 */ /* 0x000fce00010e0607 */
[----:B----4-:R-:W-:Y:S01]  /*0690*/  DFMA R18, R22, R18, R8 ;  /* 0x000000121612722b */ /* 0x010fe20000000008 */
[----:B------:R-:W-:Y:S10]  /*06a0*/  @P0 BRA `(.L_x_2) ;  /* 0xfffffff800dc0947 */ /* 0x000ff4000383ffff */
.L_x_1:
[----:B------:R-:W-:Y:S05]  /*06b0*/  @!P1 BRA `(.L_x_0) ;  /* 0x00000004005c9947 */ /* 0x000fea0003800000 */
[----:B------:R-:W-:Y:S02]  /*06c0*/  ISETP.GE.U32.AND P0, PT, R5, 0x8, PT ;  /* 0x000000080500780c */ /* 0x000fe40003f06070 */
[----:B------:R-:W-:-:S04]  /*06d0*/  LOP3.LUT R25, R2, 0x7, RZ, 0xc0, !PT ;  /* 0x0000000702197812 */ /* 0x000fc800078ec0ff */
[----:B------:R-:W-:-:S07]  /*06e0*/  ISETP.NE.AND P1, PT, R25, RZ, PT ;  /* 0x000000ff1900720c */ /* 0x000fce0003f25270 */
[----:B------:R-:W-:Y:S06]  /*06f0*/  @!P0 BRA `(.L_x_3) ;  /* 0x0000000000948947 */ /* 0x000fec0003800000 */
[----:B------:R-:W0:Y:S01]  /*0700*/  LDC.64 R26, c[0x0][0x388] ;  /* 0x0000e200ff1a7b82 */ /* 0x000e220000000a00 */
[----:B------:R-:W-:-:S07]  /*0710*/  IMAD R5, R0, R24, R3 ;  /* 0x0000001800057224 */ /* 0x000fce00078e0203 */
[----:B------:R-:W1:Y:S01]  /*0720*/  LDC.64 R6, c[0x0][0x398] ;  /* 0x0000e600ff067b82 */ /* 0x000e620000000a00 */
[----:B0-----:R-:W-:-:S05]  /*0730*/  IMAD.WIDE R26, R5, 0x8, R26 ;  /* 0x00000008051a7825 */ /* 0x001fca00078e021a */
[----:B------:R-:W2:Y:S01]  /*0740*/  LDG.E.64 R22, desc[UR6][R26.64] ;  /* 0x000000061a167981 */ /* 0x000ea2000c1e1b00 */
[----:B-1----:R-:W-:-:S05]  /*0750*/  IMAD.WIDE.U32 R6, R24, 0x8, R6 ;  /* 0x0000000818067825 */ /* 0x002fca00078e0006 */
[----:B------:R-:W2:Y:S01]  /*0760*/  LDG.E.64 R20, desc[UR6][R6.64] ;  /* 0x0000000606147981 */ /* 0x000ea2000c1e1b00 */
[----:B------:R-:W-:-:S03]  /*0770*/  IMAD.WIDE R28, R0, 0x8, R26 ;  /* 0x00000008001c7825 */ /* 0x000fc600078e021a */
[----:B------:R-:W3:Y:S04]  /*0780*/  LDG.E.64 R16, desc[UR6][R6.64+0x8] ;  /* 0x0000080606107981 */ /* 0x000ee8000c1e1b00 */
[----:B------:R-:W3:Y:S01]  /*0790*/  LDG.E.64 R10, desc[UR6][R28.64] ;  /* 0x000000061c0a7981 */ /* 0x000ee2000c1e1b00 */
[----:B------:R-:W-:-:S03]  /*07a0*/  IMAD.WIDE R12, R0, 0x8, R28 ;  /* 0x00000008000c7825 */ /* 0x000fc600078e021c */
[----:B------:R-:W4:Y:S04]  /*07b0*/  LDG.E.64 R14, desc[UR6][R6.64+0x10] ;  /* 0x00001006060e7981 */ /* 0x000f28000c1e1b00 */
[----:B------:R0:W4:Y:S02]  /*07c0*/  LDG.E.64 R8, desc[UR6][R12.64] ;  /* 0x000000060c087981 */ /* 0x000124000c1e1b00 */
[C---:B0-----:R-:W-:Y:S01]  /*07d0*/  IMAD.WIDE R12, R0.reuse, 0x8, R12 ;  /* 0x00000008000c7825 */ /* 0x041fe200078e020c */
[----:B--2---:R-:W-:Y:S01]  /*07e0*/  DFMA R22, R20, R22, R18 ;  /* 0x000000161416722b */ /* 0x004fe20000000012 */
[----:B------:R-:W2:Y:S04]  /*07f0*/  LDG.E.64 R18, desc[UR6][R6.64+0x18] ;  /* 0x0000180606127981 */ /* 0x000ea8000c1e1b00 */
[----:B------:R-:W2:Y:S01]  /*0800*/  LDG.E.64 R20, desc[UR6][R12.64] ;  /* 0x000000060c147981 */ /* 0x000ea2000c1e1b00 */
[----:B------:R-:W-:-:S02]  /*0810*/  IMAD.WIDE R26, R0, 0x8, R12 ;  /* 0x00000008001a7825 */ /* 0x000fc400078e020c */
[----:B---3--:R-:W-:Y:S01]  /*0820*/  DFMA R22, R16, R10, R22 ;  /* 0x0000000a1016722b */ /* 0x008fe20000000016 */
[----:B------:R-:W3:Y:S04]  /*0830*/  LDG.E.64 R10, desc[UR6][R6.64+0x20] ;  /* 0x00002006060a7981 */ /* 0x000ee8000c1e1b00 */
[----:B------:R-:W3:Y:S01]  /*0840*/  LDG.E.64 R16, desc[UR6][R26.64] ;  /* 0x000000061a107981 */ /* 0x000ee2000c1e1b00 */
[C---:B------:R-:W-:Y:S02]  /*0850*/  IMAD.WIDE R28, R0.reuse, 0x8, R26 ;  /* 0x00000008001c7825 */ /* 0x040fe400078e021a */
[----:B----4-:R-:W-:Y:S01]  /*0860*/  DFMA R22, R14, R8, R22 ;  /* 0x000000080e16722b */ /* 0x010fe20000000016 */
[----:B------:R-:W4:Y:S04]  /*0870*/  LDG.E.64 R8, desc[UR6][R6.64+0x28] ;  /* 0x0000280606087981 */ /* 0x000f28000c1e1b00 */
[----:B------:R0:W4:Y:S04]  /*0880*/  LDG.E.64 R14, desc[UR6][R28.64] ;  /* 0x000000061c0e7981 */ /* 0x000128000c1e1b00 */
[----:B------:R-:W5:Y:S04]  /*0890*/  LDG.E.64 R12, desc[UR6][R6.64+0x30] ;  /* 0x00003006060c7981 */ /* 0x000f68000c1e1b00 */
[----:B------:R-:W5:Y:S01]  /*08a0*/  LDG.E.64 R26, desc[UR6][R6.64+0x38] ;  /* 0x00003806061a7981 */ /* 0x000f62000c1e1b00 */
[----:B0-----:R-:W-:Y:S01]  /*08b0*/  IMAD.WIDE R28, R0, 0x8, R28 ;  /* 0x00000008001c7825 */ /* 0x001fe200078e021c */
[----:B--2---:R-:W-:-:S04]  /*08c0*/  DFMA R20, R18, R20, R22 ;  /* 0x000000141214722b */ /* 0x004fc80000000016 */
[----:B------:R-:W5:Y:S01]  /*08d0*/  LDG.E.64 R18, desc[UR6][R28.64] ;  /* 0x000000061c127981 */ /* 0x000f62000c1e1b00 */
[----:B------:R-:W-:-:S06]  /*08e0*/  IMAD.WIDE R22, R0, 0x8, R28 ;  /* 0x0000000800167825 */ /* 0x000fcc00078e021c */
[----:B------:R-:W2:Y:S01]  /*08f0*/  LDG.E.64 R22, desc[UR6][R22.64] ;  /* 0x0000000616167981 */ /* 0x000ea2000c1e1b00 */
[----:B---3--:R-:W-:-:S08]  /*0900*/  DFMA R10, R10, R16, R20 ;  /* 0x000000100a0a722b */ /* 0x008fd00000000014 */
[----:B----4-:R-:W-:Y:S01]  /*0910*/  DFMA R8, R8, R14, R10 ;  /* 0x0000000e0808722b */ /* 0x010fe2000000000a */
[----:B------:R-:W-:-:S07]  /*0920*/  VIADD R24, R24, 0x8 ;  /* 0x0000000818187836 */ /* 0x000fce0000000000 */
[----:B-----5:R-:W-:-:S08]  /*0930*/  DFMA R18, R12, R18, R8 ;  /* 0x000000120c12722b */ /* 0x020fd00000000008 */
[----:B--2---:R-:W-:-:S11]  /*0940*/  DFMA R18, R26, R22, R18 ;  /* 0x000000161a12722b */ /* 0x004fd60000000012 */
.L_x_3:
        /* <DEDUP_REMOVED lines=9> */
[----:B------:R0:W2:Y:S01]  /*09e0*/  LDG.E.64 R6, desc[UR6][R28.64] ;  /* 0x000000061c067981 */ /* 0x0000a2000c1e1b00 */
[----:B-1----:R-:W-:-:S05]  /*09f0*/  IMAD.WIDE.U32 R26, R24, 0x8, R26 ;  /* 0x00000008181a7825 */ /* 0x002fca00078e001a */
[----:B------:R-:W2:Y:S01]  /*0a00*/  LDG.E.64 R8, desc[UR6][R26.64] ;  /* 0x000000061a087981 */ /* 0x000ea2000c1e1b00 */
[----:B0-----:R-:W-:-:S03]  /*0a10*/  IMAD.WIDE R28, R0, 0x8, R28 ;  /* 0x00000008001c7825 */ /* 0x001fc600078e021c */
[----:B------:R-:W3:Y:S04]  /*0a20*/  LDG.E.64 R10, desc[UR6][R26.64+0x8] ;  /* 0x000008061a0a7981 */ /* 0x000ee8000c1e1b00 */
[----:B------:R-:W3:Y:S01]  /*0a30*/  LDG.E.64 R12, desc[UR6][R28.64] ;  /* 0x000000061c0c7981 */ /* 0x000ee2000c1e1b00 */
[----:B------:R-:W-:-:S03]  /*0a40*/  IMAD.WIDE R22, R0, 0x8, R28 ;  /* 0x0000000800167825 */ /* 0x000fc600078e021c */
[----:B------:R-:W4:Y:S04]  /*0a50*/  LDG.E.64 R14, desc[UR6][R26.64+0x10] ;  /* 0x000010061a0e7981 */ /* 0x000f28000c1e1b00 */
[----:B------:R-:W4:Y:S01]  /*0a60*/  LDG.E.64 R16, desc[UR6][R22.64] ;  /* 0x0000000616107981 */ /* 0x000f22000c1e1b00 */
[----:B------:R-:W-:-:S06]  /*0a70*/  IMAD.WIDE R20, R0, 0x8, R22 ;  /* 0x0000000800147825 */ /* 0x000fcc00078e0216 */
[----:B------:R-:W5:Y:S04]  /*0a80*/  LDG.E.64 R20, desc[UR6][R20.64] ;  /* 0x0000000614147981 */ /* 0x000f68000c1e1b00 */
[----:B------:R-:W5:Y:S01]  /*0a90*/  LDG.E.64 R22, desc[UR6][R26.64+0x18] ;  /* 0x000018061a167981 */ /* 0x000f62000c1e1b00 */
[----:B------:R-:W-:Y:S01]  /*0aa0*/  VIADD R24, R24, 0x4 ;  /* 0x0000000418187836 */ /* 0x000fe20000000000 */
[----:B--2---:R-:W-:-:S08]  /*0ab0*/  DFMA R6, R8, R6, R18 ;  /* 0x000000060806722b */ /* 0x004fd00000000012 */
[----:B---3--:R-:W-:-:S08]  /*0ac0*/  DFMA R6, R10, R12, R6 ;  /* 0x0000000c0a06722b */ /* 0x008fd00000000006 */
[----:B----4-:R-:W-:-:S08]  /*0ad0*/  DFMA R6, R14, R16, R6 ;  /* 0x000000100e06722b */ /* 0x010fd00000000006 */
[----:B-----5:R-:W-:-:S11]  /*0ae0*/  DFMA R18, R22, R20, R6 ;  /* 0x000000141612722b */ /* 0x020fd60000000006 */
.L_x_4:
[----:B------:R-:W-:Y:S05]  /*0af0*/  @!P1 BRA `(.L_x_0) ;  /* 0x00000000004c9947 */ /* 0x000fea0003800000 */
[----:B------:R-:W0:Y:S01]  /*0b00*/  LDC.64 R8, c[0x0][0x398] ;  /* 0x0000e600ff087b82 */ /* 0x000e220000000a00 */
[----:B------:R-:W-:Y:S02]  /*0b10*/  IMAD.MOV R2, RZ, RZ, -R2 ;  /* 0x000000ffff027224 */ /* 0x000fe400078e0a02 */
[----:B------:R-:W-:-:S05]  /*0b20*/  IMAD R5, R0, R24, R3 ;  /* 0x0000001800057224 */ /* 0x000fca00078e0203 */
[----:B------:R-:W1:Y:S01]  /*0b30*/  LDC.64 R6, c[0x0][0x388] ;  /* 0x0000e200ff067b82 */ /* 0x000e620000000a00 */
[----:B0-----:R-:W-:-:S04]  /*0b40*/  IMAD.WIDE.U32 R8, R24, 0x8, R8 ;  /* 0x0000000818087825 */ /* 0x001fc800078e0008 */
[----:B------:R-:W-:Y:S01]  /*0b50*/  IMAD.MOV.U32 R12, RZ, RZ, R8 ;  /* 0x000000ffff0c7224 */ /* 0x000fe200078e0008 */
[----:B------:R-:W-:-:S07]  /*0b60*/  MOV R13, R9 ;  /* 0x00000009000d7202 */ /* 0x000fce0000000f00 */
.L_x_5:
[----:B-1----:R-:W-:-:S04]  /*0b70*/  IMAD.WIDE R10, R5, 0x8, R6 ;  /* 0x00000008050a7825 */ /* 0x002fc800078e0206 */
[----:B------:R-:W-:Y:S02]  /*0b80*/  IMAD.MOV.U32 R8, RZ, RZ, R12 ;  /* 0x000000ffff087224 */ /* 0x000fe400078e000c */
[----:B------:R-:W-:Y:S01]  /*0b90*/  IMAD.MOV.U32 R9, RZ, RZ, R13 ;  /* 0x000000ffff097224 */ /* 0x000fe200078e000d */
[----:B------:R-:W2:Y:S05]  /*0ba0*/  LDG.E.64 R10, desc[UR6][R10.64] ;  /* 0x000000060a0a7981 */ /* 0x000eaa000c1e1b00 */
[----:B------:R-:W2:Y:S01]  /*0bb0*/  LDG.E.64 R8, desc[UR6][R8.64] ;  /* 0x0000000608087981 */ /* 0x000ea2000c1e1b00 */
[----:B------:R-:W-:-:S04]  /*0bc0*/  IADD3 R2, PT, PT, R2, 0x1, RZ ;  /* 0x0000000102027810 */ /* 0x000fc80007ffe0ff */
[----:B------:R-:W-:Y:S02]  /*0bd0*/  ISETP.NE.AND P0, PT, R2, RZ, PT ;  /* 0x000000ff0200720c */ /* 0x000fe40003f05270 */
[----:B------:R-:W-:Y:S01]  /*0be0*/  IADD3 R12, P1, PT, R12, 0x8, RZ ;  /* 0x000000080c0c7810 */ /* 0x000fe20007f3e0ff */
[----:B------:R-:W-:-:S04]  /*0bf0*/  IMAD.IADD R5, R0, 0x1, R5 ;  /* 0x0000000100057824 */ /* 0x000fc800078e0205 */
[----:B------:R-:W-:Y:S01]  /*0c00*/  IMAD.X R13, RZ, RZ, R13, P1 ;  /* 0x000000ffff0d7224 */ /* 0x000fe200008e060d */
[----:B--2---:R-:W-:-:S05]  /*0c10*/  DFMA R18, R8, R10, R18 ;  /* 0x0000000a0812722b */ /* 0x004fca0000000012 */
[----:B------:R-:W-:Y:S06]  /*0c20*/  @P0 BRA `(.L_x_5) ;  /* 0xfffffffc00d00947 */ /* 0x000fec000383ffff */
.L_x_0:
[----:B------:R-:W0:Y:S02]  /*0c30*/  LDC.64 R6, c[0x0][0x3a0] ;  /* 0x0000e800ff067b82 */ /* 0x000e240000000a00 */
[----:B0-----:R-:W-:-:S06]  /*0c40*/  IMAD.WIDE R6, R3, 0x8, R6 ;  /* 0x0000000803067825 */ /* 0x001fcc00078e0206 */
[----:B------:R-:W-:Y:S06]  /*0c50*/  BAR.SYNC.DEFER_BLOCKING 0x0 ;  /* 0x0000000000007b1d */ /* 0x000fec0000010000 */
[----:B------:R-:W2:Y:S01]  /*0c60*/  LDG.E.64 R6, desc[UR6][R6.64] ;  /* 0x0000000606067981 */ /* 0x000ea2000c1e1b00 */
[----:B------:R-:W-:Y:S01]  /*0c70*/  BSSY.RECONVERGENT B0, `(.L_x_6) ;  /* 0x0000004000007945 */ /* 0x000fe20003800200 */
[----:B------:R-:W-:Y:S01]  /*0c80*/  MOV R0, 0xcb0 ;  /* 0x00000cb000007802 */ /* 0x000fe20000000f00 */
[----:B--2---:R-:W-:-:S11]  /*0c90*/  DADD R18, R6, R18 ;  /* 0x0000000006127229 */ /* 0x004fd60000000012 */
[----:B------:R-:W-:Y:S05]  /*0ca0*/  CALL.REL.NOINC `($FCL3$__internal_accurate_pow) ;  /* 0x0000000800807944 */ /* 0x000fea0003c00000 */
[----:B------:R-:W-:Y:S05]  /*0cb0*/  BSYNC.RECONVERGENT B0 ;  /* 0x0000000000007941 */ /* 0x000fea0003800200 */
.L_x_6:
[----:B------:R0:W1:Y:S01]  /*0cc0*/  LDS.64 R8, [R4] ;  /* 0x0000000004087984 */ /* 0x0000620000000a00 */
[----:B------:R-:W-:Y:S01]  /*0cd0*/  UMOV UR4, 0x8b145769 ;  /* 0x8b14576900047882 */ /* 0x000fe20000000000 */
[----:B------:R-:W-:Y:S01]  /*0ce0*/  UMOV UR5, 0x4005bf0a ;  /* 0x4005bf0a00057882 */ /* 0x000fe20000000000 */
[----:B------:R-:W-:Y:S01]  /*0cf0*/  BSSY.RECONVERGENT B0, `(.L_x_7) ;  /* 0x000000e000007945 */ /* 0x000fe20003800200 */
[----:B------:R-:W-:-:S10]  /*0d00*/  DADD R6, R18, UR4 ;  /* 0x0000000412067e29 */ /* 0x000fd40008000000 */
[----:B------:R-:W-:Y:S02]  /*0d10*/  LOP3.LUT R6, R7, 0x7ff00000, RZ, 0xc0, !PT ;  /* 0x7ff0000007067812 */ /* 0x000fe400078ec0ff */
[----:B------:R-:W-:Y:S02]  /*0d20*/  MOV R7, R15 ;  /* 0x0000000f00077202 */ /* 0x000fe40000000f00 */
[----:B------:R-:W-:Y:S01]  /*0d30*/  ISETP.NE.AND P0, PT, R6, 0x7ff00000, PT ;  /* 0x7ff000000600780c */ /* 0x000fe20003f05270 */
[----:B------:R-:W-:-:S12]  /*0d40*/  IMAD.MOV.U32 R6, RZ, RZ, R2 ;  /* 0x000000ffff067224 */ /* 0x000fd800078e0002 */
[----:B0-----:R-:W-:Y:S05]  /*0d50*/  @P0 BRA `(.L_x_8) ;  /* 0x00000000001c0947 */ /* 0x001fea0003800000 */
[----:B------:R-:W-:-:S14]  /*0d60*/  DSETP.NAN.AND P0, PT, R18, R18, PT ;  /* 0x000000121200722a */ /* 0x000fdc0003f08000 */
[----:B------:R-:W-:Y:S01]  /*0d70*/  @P0 DADD R6, R18, UR4 ;  /* 0x0000000412060e29 */ /* 0x000fe20008000000 */
[----:B------:R-:W-:Y:S10]  /*0d80*/  @P0 BRA `(.L_x_8) ;  /* 0x0000000000100947 */ /* 0x000ff40003800000 */
[----:B------:R-:W-:-:S14]  /*0d90*/  DSETP.NEU.AND P0, PT, |R18|, +INF , PT ;  /* 0x7ff000001200742a */ /* 0x000fdc0003f0d200 */
[----:B------:R-:W-:Y:S01]  /*0da0*/  @!P0 ISETP.GE.AND P1, PT, R19, RZ, PT ;  /* 0x000000ff1300820c */ /* 0x000fe20003f26270 */
[----:B------:R-:W-:-:S03]  /*0db0*/  @!P0 IMAD.MOV.U32 R6, RZ, RZ, RZ ;  /* 0x000000ffff068224 */ /* 0x000fc600078e00ff */
[----:B------:R-:W-:-:S09]  /*0dc0*/  @!P0 SEL R7, RZ, 0x7ff00000, !P1 ;  /* 0x7ff00000ff078807 */ /* 0x000fd20004800000 */
.L_x_8:
[----:B------:R-:W-:Y:S05]  /*0dd0*/  BSYNC.RECONVERGENT B0 ;  /* 0x0000000000007941 */ /* 0x000fea0003800200 */
.L_x_7:
[----:B------:R-:W0:Y:S01]  /*0de0*/  S2UR UR5, SR_CgaCtaId ;  /* 0x00000000000579c3 */ /* 0x000e220000008800 */
[----:B------:R-:W-:Y:S01]  /*0df0*/  DSETP.NEU.AND P0, PT, R18, RZ, PT ;  /* 0x000000ff1200722a */ /* 0x000fe20003f0d000 */
[----:B------:R-:W-:Y:S01]  /*0e00*/  UMOV UR4, 0x400 ;  /* 0x0000040000047882 */ /* 0x000fe20000000000 */
[----:B------:R-:W-:Y:S04]  /*0e10*/  BSSY.RECONVERGENT B0, `(.L_x_9) ;  /* 0x0000029000007945 */ /* 0x000fe80003800200 */
[----:B------:R-:W-:Y:S02]  /*0e20*/  FSEL R6, R6, RZ, P0 ;  /* 0x000000ff06067208 */ /* 0x000fe40000000000 */
[----:B------:R-:W-:-:S04]  /*0e30*/  FSEL R7, R7, 1.875, P0 ;  /* 0x3ff0000007077808 */ /* 0x000fc80000000000 */
[----:B------:R-:W-:Y:S02]  /*0e40*/  FSETP.GEU.AND P1, PT, |R7|, 6.5827683646048100446e-37, PT ;  /* 0x036000000700780b */ /* 0x000fe40003f2e200 */
[----:B-1----:R-:W-:-:S07]  /*0e50*/  DADD R20, R8, R6 ;  /* 0x0000000008147229 */ /* 0x002fce0000000006 */
[----:B------:R1:W-:Y:S01]  /*0e60*/  STS.64 [R4], R20 ;  /* 0x0000001404007388 */ /* 0x0003e20000000a00 */
[----:B0-----:R-:W-:-:S09]  /*0e70*/  ULEA UR4, UR5, UR4, 0x18 ;  /* 0x0000000405047291 */ /* 0x001fd2000f8ec0ff */
[----:B------:R-:W0:Y:S01]  /*0e80*/  LDS.128 R16, [UR4] ;  /* 0x00000004ff107984 */ /* 0x000e220008000c00 */
[----:B-1----:R-:W-:-:S03]  /*0e90*/  IMAD.MOV.U32 R4, RZ, RZ, 0x1 ;  /* 0x00000001ff047424 */ /* 0x002fc600078e00ff */
[----:B------:R-:W1:Y:S04]  /*0ea0*/  LDS.128 R12, [UR4+0x10] ;  /* 0x00001004ff0c7984 */ /* 0x000e680008000c00 */
[----:B------:R-:W2:Y:S01]  /*0eb0*/  LDS.128 R8, [UR4+0x20] ;  /* 0x00002004ff087984 */ /* 0x000ea20008000c00 */
[----:B0-----:R-:W-:-:S03]  /*0ec0*/  DADD R22, R16, R18 ;  /* 0x0000000010167229 */ /* 0x001fc60000000012 */
[----:B------:R-:W0:Y:S05]  /*0ed0*/  LDS.128 R16, [UR4+0x30] ;  /* 0x00003004ff107984 */ /* 0x000e2a0008000c00 */
[----:B-1----:R-:W-:-:S08]  /*0ee0*/  DADD R12, R22, R12 ;  /* 0x00000000160c7229 */ /* 0x002fd0000000000c */
[----:B------:R-:W-:Y:S02]  /*0ef0*/  DADD R22, R12, R14 ;  /* 0x000000000c167229 */ /* 0x000fe4000000000e */
[----:B------:R-:W1:Y:S06]  /*0f00*/  LDS.128 R12, [UR4+0x40] ;  /* 0x00004004ff0c7984 */ /* 0x000e6c0008000c00 */
[----:B--2---:R-:W-:-:S08]  /*0f10*/  DADD R8, R22, R8 ;  /* 0x0000000016087229 */ /* 0x004fd00000000008 */
[----:B------:R-:W-:-:S08]  /*0f20*/  DADD R8, R8, R10 ;  /* 0x0000000008087229 */ /* 0x000fd0000000000a */
[----:B0-----:R-:W-:-:S08]  /*0f30*/  DADD R8, R8, R16 ;  /* 0x0000000008087229 */ /* 0x001fd00000000010 */
[----:B------:R-:W-:-:S08]  /*0f40*/  DADD R8, R8, R18 ;  /* 0x0000000008087229 */ /* 0x000fd00000000012 */
[----:B-1----:R-:W-:-:S08]  /*0f50*/  DADD R8, R8, R12 ;  /* 0x0000000008087229 */ /* 0x002fd0000000000c */
[----:B------:R-:W-:-:S07]  /*0f60*/  DADD R14, R8, R14 ;  /* 0x00000000080e7229 */ /* 0x000fce000000000e */
[----:B------:R-:W-:Y:S01]  /*0f70*/  STS.64 [UR4], R14 ;  /* 0x0000000eff007988 */ /* 0x000fe20008000a04 */
[----:B------:R-:W-:Y:S06]  /*0f80*/  BAR.SYNC.DEFER_BLOCKING 0x0 ;  /* 0x0000000000007b1d */ /* 0x000fec0000010000 */
[----:B------:R-:W0:Y:S02]  /*0f90*/  LDS.64 R8, [UR4] ;  /* 0x00000004ff087984 */ /* 0x000e240008000a00 */
[----:B0-----:R-:W0:Y:S02]  /*0fa0*/  MUFU.RCP64H R5, R9 ;  /* 0x0000000900057308 */ /* 0x001e240000001800 */
[----:B0-----:R-:W-:-:S08]  /*0fb0*/  DFMA R10, -R8, R4, 1 ;  /* 0x3ff00000080a742b */ /* 0x001fd00000000104 */
[----:B------:R-:W-:-:S08]  /*0fc0*/  DFMA R10, R10, R10, R10 ;  /* 0x0000000a0a0a722b */ /* 0x000fd0000000000a */
[----:B------:R-:W-:-:S08]  /*0fd0*/  DFMA R10, R4, R10, R4 ;  /* 0x0000000a040a722b */ /* 0x000fd00000000004 */
[----:B------:R-:W-:-:S08]  /*0fe0*/  DFMA R4, -R8, R10, 1 ;  /* 0x3ff000000804742b */ /* 0x000fd0000000010a */
[----:B------:R-:W-:-:S08]  /*0ff0*/  DFMA R4, R10, R4, R10 ;  /* 0x000000040a04722b */ /* 0x000fd0000000000a */
[----:B------:R-:W-:-:S08]  /*1000*/  DMUL R10, R4, R6 ;  /* 0x00000006040a7228 */ /* 0x000fd00000000000 */
[----:B------:R-:W-:-:S08]  /*1010*/  DFMA R12, -R8, R10, R6 ;  /* 0x0000000a080c722b */ /* 0x000fd00000000106 */
[----:B------:R-:W-:-:S10]  /*1020*/  DFMA R4, R4, R12, R10 ;  /* 0x0000000c0404722b */ /* 0x000fd4000000000a */
[----:B------:R-:W-:-:S05]  /*1030*/  FFMA R0, RZ, R9, R5 ;  /* 0x00000009ff007223 */ /* 0x000fca0000000005 */
[----:B------:R-:W-:-:S13]  /*1040*/  FSETP.GT.AND P0, PT, |R0|, 1.469367938527859385e-39, PT ;  /* 0x001000000000780b */ /* 0x000fda0003f04200 */
[----:B------:R-:W-:Y:S05]  /*1050*/  @P0 BRA P1, `(.L_x_10) ;  /* 0x0000000000100947 */ /* 0x000fea0000800000 */
[----:B------:R-:W-:-:S07]  /*1060*/  MOV R0, 0x1080 ;  /* 0x0000108000007802 */ /* 0x000fce0000000f00 */
[----:B------:R-:W-:Y:S05]  /*1070*/  CALL.REL.NOINC `($__internal_0_$__cuda_sm20_div_rn_f64_full) ;  /* 0x00000000001c7944 */ /* 0x000fea0003c00000 */
[----:B------:R-:W-:Y:S01]  /*1080*/  IMAD.MOV.U32 R4, RZ, RZ, R12 ;  /* 0x000000ffff047224 */ /* 0x000fe200078e000c */
[----:B------:R-:W-:-:S07]  /*1090*/  MOV R5, R13 ;  /* 0x0000000d00057202 */ /* 0x000fce0000000f00 */
.L_x_10:
[----:B------:R-:W-:Y:S05]  /*10a0*/  BSYNC.RECONVERGENT B0 ;  /* 0x0000000000007941 */ /* 0x000fea0003800200 */
.L_x_9:
[----:B------:R-:W0:Y:S02]  /*10b0*/  LDC.64 R6, c[0x0][0x390] ;  /* 0x0000e400ff067b82 */ /* 0x000e240000000a00 */
[----:B0-----:R-:W-:-:S05]  /*10c0*/  IMAD.WIDE R2, R3, 0x8, R6 ;  /* 0x0000000803027825 */ /* 0x001fca00078e0206 */
[----:B------:R-:W-:Y:S01]  /*10d0*/  STG.E.64 desc[UR6][R2.64], R4 ;  /* 0x0000000402007986 */ /* 0x000fe2000c101b06 */
[----:B------:R-:W-:Y:S05]  /*10e0*/  EXIT ;  /* 0x000000000000794d */ /* 0x000fea0003800000 */
        .weak           $__internal_0_$__cuda_sm20_div_rn_f64_full
        .type           $__internal_0_$__cuda_sm20_div_rn_f64_full,@function
        .size           $__internal_0_$__cuda_sm20_div_rn_f64_full,($FCL3$__internal_accurate_pow - $__internal_0_$__cuda_sm20_div_rn_f64_full)
$__internal_0_$__cuda_sm20_div_rn_f64_full:
[C---:B------:R-:W-:Y:S01]  /*10f0*/  FSETP.GEU.AND P0, PT, |R9|.reuse, 1.469367938527859385e-39, PT ;  /* 0x001000000900780b */ /* 0x040fe20003f0e200 */
[----:B------:R-:W-:Y:S01]  /*1100*/  IMAD.MOV.U32 R14, RZ, RZ, 0x1 ;  /* 0x00000001ff0e7424 */ /* 0x000fe200078e00ff */
[----:B------:R-:W-:Y:S01]  /*1110*/  LOP3.LUT R4, R9, 0x800fffff, RZ, 0xc0, !PT ;  /* 0x800fffff09047812 */ /* 0x000fe200078ec0ff */
[----:B------:R-:W-:Y:S01]  /*1120*/  IMAD.MOV.U32 R12, RZ, RZ, 0x1ca00000 ;  /* 0x1ca00000ff0c7424 */ /* 0x000fe200078e00ff */
[C---:B------:R-:W-:Y:S01]  /*1130*/  FSETP.GEU.AND P2, PT, |R7|.reuse, 1.469367938527859385e-39, PT ;  /* 0x001000000700780b */ /* 0x040fe20003f4e200 */
[----:B------:R-:W-:Y:S01]  /*1140*/  BSSY.RECONVERGENT B1, `(.L_x_11) ;  /* 0x0000053000017945 */ /* 0x000fe20003800200 */
[----:B------:R-:W-:Y:S01]  /*1150*/  LOP3.LUT R5, R4, 0x3ff00000, RZ, 0xfc, !PT ;  /* 0x3ff0000004057812 */ /* 0x000fe200078efcff */
[----:B------:R-:W-:Y:S01]  /*1160*/  IMAD.MOV.U32 R4, RZ, RZ, R8 ;  /* 0x000000ffff047224 */ /* 0x000fe200078e0008 */
[----:B------:R-:W-:Y:S02]  /*1170*/  LOP3.LUT R2, R7, 0x7ff00000, RZ, 0xc0, !PT ;  /* 0x7ff0000007027812 */ /* 0x000fe400078ec0ff */
[----:B------:R-:W-:-:S03]  /*1180*/  LOP3.LUT R13, R9, 0x7ff00000, RZ, 0xc0, !PT ;  /* 0x7ff00000090d7812 */ /* 0x000fc600078ec0ff */
[----:B------:R-:W-:Y:S01]  /*1190*/  @!P0 DMUL R4, R8, 8.98846567431157953865e+307 ;  /* 0x7fe0000008048828 */ /* 0x000fe20000000000 */
[C---:B------:R-:W-:Y:S01]  /*11a0*/  ISETP.GE.U32.AND P1, PT, R2.reuse, R13, PT ;  /* 0x0000000d0200720c */ /* 0x040fe20003f26070 */
[----:B------:R-:W-:Y:S02]  /*11b0*/  IMAD.MOV.U32 R21, RZ, RZ, R2 ;  /* 0x000000ffff157224 */ /* 0x000fe400078e0002 */
[----:B------:R-:W-:Y:S01]  /*11c0*/  @!P2 LOP3.LUT R17, R9, 0x7ff00000, RZ, 0xc0, !PT ;  /* 0x7ff000000911a812 */ /* 0x000fe200078ec0ff */
[----:B------:R-:W-:Y:S01]  /*11d0*/  @!P2 IMAD.MOV.U32 R16, RZ, RZ, RZ ;  /* 0x000000ffff10a224 */ /* 0x000fe200078e00ff */
[----:B------:R-:W0:Y:S01]  /*11e0*/  MUFU.RCP64H R15, R5 ;  /* 0x00000005000f7308 */ /* 0x000e220000001800 */
[----:B------:R-:W-:Y:S01]  /*11f0*/  IMAD.MOV.U32 R20, RZ, RZ, R13 ;  /* 0x000000ffff147224 */ /* 0x000fe200078e000d */
[----:B------:R-:W-:Y:S02]  /*1200*/  @!P2 ISETP.GE.U32.AND P3, PT, R2, R17, PT ;  /* 0x000000110200a20c */ /* 0x000fe40003f66070 */
[----:B------:R-:W-:-:S02]  /*1210*/  @!P0 LOP3.LUT R20, R5, 0x7ff00000, RZ, 0xc0, !PT ;  /* 0x7ff0000005148812 */ /* 0x000fc400078ec0ff */
[----:B------:R-:W-:-:S03]  /*1220*/  @!P2 SEL R17, R12, 0x63400000, !P3 ;  /* 0x634000000c11a807 */ /* 0x000fc60005800000 */
[----:B------:R-:W-:Y:S01]  /*1230*/  VIADD R22, R20, 0xffffffff ;  /* 0xffffffff14167836 */ /* 0x000fe20000000000 */
[----:B------:R-:W-:-:S04]  /*1240*/  @!P2 LOP3.LUT R17, R17, 0x80000000, R7, 0xf8, !PT ;  /* 0x800000001111a812 */ /* 0x000fc800078ef807 */
[----:B------:R-:W-:Y:S01]  /*1250*/  @!P2 LOP3.LUT R17, R17, 0x100000, RZ, 0xfc, !PT ;  /* 0x001000001111a812 */ /* 0x000fe200078efcff */
[----:B0-----:R-:W-:-:S08]  /*1260*/  DFMA R10, R14, -R4, 1 ;  /* 0x3ff000000e0a742b */ /* 0x001fd00000000804 */
[----:B------:R-:W-:-:S08]  /*1270*/  DFMA R10, R10, R10, R10 ;  /* 0x0000000a0a0a722b */ /* 0x000fd0000000000a */
[----:B------:R-:W-:Y:S01]  /*1280*/  DFMA R14, R14, R10, R14 ;  /* 0x0000000a0e0e722b */ /* 0x000fe2000000000e */
[----:B------:R-:W-:Y:S02]  /*1290*/  SEL R11, R12, 0x63400000, !P1 ;  /* 0x634000000c0b7807 */ /* 0x000fe40004800000 */
[----:B------:R-:W-:Y:S02]  /*12a0*/  MOV R10, R6 ;  /* 0x00000006000a7202 */ /* 0x000fe40000000f00 */
[----:B------:R-:W-:-:S03]  /*12b0*/  LOP3.LUT R11, R11, 0x800fffff, R7, 0xf8, !PT ;  /* 0x800fffff0b0b7812 */ /* 0x000fc600078ef807 */
[----:B------:R-:W-:-:S03]  /*12c0*/  DFMA R18, R14, -R4, 1 ;  /* 0x3ff000000e12742b */ /* 0x000fc60000000804 */
[----:B------:R-:W-:-:S05]  /*12d0*/  @!P2 DFMA R10, R10, 2, -R16 ;  /* 0x400000000a0aa82b */ /* 0x000fca0000000810 */
[----:B------:R-:W-:-:S05]  /*12e0*/  DFMA R14, R14, R18, R14 ;  /* 0x000000120e0e722b */ /* 0x000fca000000000e */
[----:B------:R-:W-:-:S03]  /*12f0*/  @!P2 LOP3.LUT R21, R11, 0x7ff00000, RZ, 0xc0, !PT ;  /* 0x7ff000000b15a812 */ /* 0x000fc600078ec0ff */
[----:B------:R-:W-:Y:S01]  /*1300*/  DMUL R16, R14, R10 ;  /* 0x0000000a0e107228 */ /* 0x000fe20000000000 */
[----:B------:R-:W-:-:S04]  /*1310*/  IADD3 R13, PT, PT, R21, -0x1, RZ ;  /* 0xffffffff150d7810 */ /* 0x000fc80007ffe0ff */
[----:B------:R-:W-:-:S03]  /*1320*/  ISETP.GT.U32.AND P0, PT, R13, 0x7feffffe, PT ;  /* 0x7feffffe0d00780c */ /* 0x000fc60003f04070 */
[----:B------:R-:W-:Y:S01]  /*1330*/  DFMA R18, R16, -R4, R10 ;  /* 0x800000041012722b */ /* 0x000fe2000000000a */
[----:B------:R-:W-:-:S07]  /*1340*/  ISETP.GT.U32.OR P0, PT, R22, 0x7feffffe, P0 ;  /* 0x7feffffe1600780c */ /* 0x000fce0000704470 */
[----:B------:R-:W-:-:S06]  /*1350*/  DFMA R14, R14, R18, R16 ;  /* 0x000000120e0e722b */ /* 0x000fcc0000000010 */
[----:B------:R-:W-:Y:S05]  /*1360*/  @P0 BRA `(.L_x_12) ;  /* 0x00000000006c0947 */ /* 0x000fea0003800000 */
[----:B------:R-:W-:-:S04]  /*1370*/  LOP3.LUT R7, R9, 0x7ff00000, RZ, 0xc0, !PT ;  /* 0x7ff0000009077812 */ /* 0x000fc800078ec0ff */
[CC--:B------:R-:W-:Y:S02]  /*1380*/  VIADDMNMX R6, R2.reuse, -R7.reuse, 0xb9600000, !PT ;  /* 0xb960000002067446 */ /* 0x0c0fe40007800907 */
[----:B------:R-:W-:Y:S02]  /*1390*/  ISETP.GE.U32.AND P0, PT, R2, R7, PT ;  /* 0x000000070200720c */ /* 0x000fe40003f06070 */
[----:B------:R-:W-:Y:S02]  /*13a0*/  VIMNMX R6, PT, PT, R6, 0x46a00000, PT ;  /* 0x46a0000006067848 */ /* 0x000fe40003fe0100 */
[----:B------:R-:W-:-:S05]  /*13b0*/  SEL R7, R12, 0x63400000, !P0 ;  /* 0x634000000c077807 */ /* 0x000fca0004000000 */
[----:B------:R-:W-:Y:S01]  /*13c0*/  IMAD.IADD R2, R6, 0x1, -R7 ;  /* 0x0000000106027824 */ /* 0x000fe200078e0a07 */
[----:B------:R-:W-:-:S03]  /*13d0*/  MOV R6, RZ ;  /* 0x000000ff00067202 */ /* 0x000fc60000000f00 */
[----:B------:R-:W-:-:S06]  /*13e0*/  VIADD R7, R2, 0x7fe00000 ;  /* 0x7fe0000002077836 */ /* 0x000fcc0000000000 */
[----:B------:R-:W-:-:S10]  /*13f0*/  DMUL R12, R14, R6 ;  /* 0x000000060e0c7228 */ /* 0x000fd40000000000 */
[----:B------:R-:W-:-:S13]  /*1400*/  FSETP.GTU.AND P0, PT, |R13|, 1.469367938527859385e-39, PT ;  /* 0x001000000d00780b */ /* 0x000fda0003f0c200 */
[----:B------:R-:W-:Y:S05]  /*1410*/  @P0 BRA `(.L_x_13) ;  /* 0x0000000000940947 */ /* 0x000fea0003800000 */
[----:B------:R-:W-:Y:S01]  /*1420*/  DFMA R4, R14, -R4, R10 ;  /* 0x800000040e04722b */ /* 0x000fe2000000000a */
[----:B------:R-:W-:-:S09]  /*1430*/  IMAD.MOV.U32 R6, RZ, RZ, RZ ;  /* 0x000000ffff067224 */ /* 0x000fd200078e00ff */
[C---:B------:R-:W-:Y:S02]  /*1440*/  FSETP.NEU.AND P0, PT, R5.reuse, RZ, PT ;  /* 0x000000ff0500720b */ /* 0x040fe40003f0d000 */
[----:B------:R-:W-:-:S04]  /*1450*/  LOP3.LUT R9, R5, 0x80000000, R9, 0x48, !PT ;  /* 0x8000000005097812 */ /* 0x000fc800078e4809 */
[----:B------:R-:W-:-:S07]  /*1460*/  LOP3.LUT R7, R9, R7, RZ, 0xfc, !PT ;  /* 0x0000000709077212 */ /* 0x000fce00078efcff */
[----:B------:R-:W-:Y:S05]  /*1470*/  @!P0 BRA `(.L_x_13) ;  /* 0x00000000007c8947 */ /* 0x000fea0003800000 */
[----:B------:R-:W-:Y:S01]  /*1480*/  IMAD.MOV R5, RZ, RZ, -R2 ;  /* 0x000000ffff057224 */ /* 0x000fe200078e0a02 */
[----:B------:R-:W-:Y:S01]  /*1490*/  DMUL.RP R6, R14, R6 ;  /* 0x000000060e067228 */ /* 0x000fe20000008000 */
[----:B------:R-:W-:-:S06]  /*14a0*/  IMAD.MOV.U32 R4, RZ, RZ, RZ ;  /* 0x000000ffff047224 */ /* 0x000fcc00078e00ff */
[----:B------:R-:W-:-:S03]  /*14b0*/  DFMA R4, R12, -R4, R14 ;  /* 0x800000040c04722b */ /* 0x000fc6000000000e */
[----:B------:R-:W-:-:S03]  /*14c0*/  LOP3.LUT R9, R7, R9, RZ, 0x3c, !PT ;  /* 0x0000000907097212 */ /* 0x000fc600078e3cff */
[----:B------:R-:W-:-:S04]  /*14d0*/  IADD3 R4, PT, PT, -R2, -0x43300000, RZ ;  /* 0xbcd0000002047810 */ /* 0x000fc80007ffe1ff */
[----:B------:R-:W-:-:S04]  /*14e0*/  FSETP.NEU.AND P0, PT, |R5|, R4, PT ;  /* 0x000000040500720b */ /* 0x000fc80003f0d200 */
[----:B------:R-:W-:Y:S02]  /*14f0*/  FSEL R12, R6, R12, !P0 ;  /* 0x0000000c060c7208 */ /* 0x000fe40004000000 */
[----:B------:R-:W-:Y:S01]  /*1500*/  FSEL R13, R9, R13, !P0 ;  /* 0x0000000d090d7208 */ /* 0x000fe20004000000 */
[----:B------:R-:W-:Y:S06]  /*1510*/  BRA `(.L_x_13) ;  /* 0x0000000000547947 */ /* 0x000fec0003800000 */
.L_x_12:
[----:B------:R-:W-:-:S14]  /*1520*/  DSETP.NAN.AND P0, PT, R6, R6, PT ;  /* 0x000000060600722a */ /* 0x000fdc0003f08000 */
[----:B------:R-:W-:Y:S05]  /*1530*/  @P0 BRA `(.L_x_14) ;  /* 0x0000000000440947 */ /* 0x000fea0003800000 */
[----:B------:R-:W-:-:S14]  /*1540*/  DSETP.NAN.AND P0, PT, R8, R8, PT ;  /* 0x000000080800722a */ /* 0x000fdc0003f08000 */
[----:B------:R-:W-:Y:S05]  /*1550*/  @P0 BRA `(.L_x_15) ;  /* 0x0000000000300947 */ /* 0x000fea0003800000 */
[----:B------:R-:W-:Y:S01]  /*1560*/  ISETP.NE.AND P0, PT, R21, R20, PT ;  /* 0x000000141500720c */ /* 0x000fe20003f05270 */
[----:B------:R-:W-:Y:S01]  /*1570*/  IMAD.MOV.U32 R13, RZ, RZ, -0x80000 ;  /* 0xfff80000ff0d7424 */ /* 0x000fe200078e00ff */
[----:B------:R-:W-:-:S11]  /*1580*/  MOV R12, 0x0 ;  /* 0x00000000000c7802 */ /* 0x000fd60000000f00 */
[----:B------:R-:W-:Y:S05]  /*1590*/  @!P0 BRA `(.L_x_13) ;  /* 0x0000000000348947 */ /* 0x000fea0003800000 */
[----:B------:R-:W-:Y:S02]  /*15a0*/  ISETP.NE.AND P0, PT, R21, 0x7ff00000, PT ;  /* 0x7ff000001500780c */ /* 0x000fe40003f05270 */
[----:B------:R-:W-:Y:S02]  /*15b0*/  LOP3.LUT R13, R7, 0x80000000, R9, 0x48, !PT ;  /* 0x80000000070d7812 */ /* 0x000fe400078e4809 */
[----:B------:R-:W-:-:S13]  /*15c0*/  ISETP.EQ.OR P0, PT, R20, RZ, !P0 ;  /* 0x000000ff1400720c */ /* 0x000fda0004702670 */
[----:B------:R-:W-:Y:S01]  /*15d0*/  @P0 LOP3.LUT R2, R13, 0x7ff00000, RZ, 0xfc, !PT ;  /* 0x7ff000000d020812 */ /* 0x000fe200078efcff */
[----:B------:R-:W-:Y:S02]  /*15e0*/  @!P0 IMAD.MOV.U32 R12, RZ, RZ, RZ ;  /* 0x000000ffff0c8224 */ /* 0x000fe400078e00ff */
[----:B------:R-:W-:Y:S01]  /*15f0*/  @P0 IMAD.MOV.U32 R12, RZ, RZ, RZ ;  /* 0x000000ffff0c0224 */ /* 0x000fe200078e00ff */
[----:B------:R-:W-:Y:S01]  /*1600*/  @P0 MOV R13, R2 ;  /* 0x00000002000d0202 */ /* 0x000fe20000000f00 */
[----:B------:R-:W-:Y:S06]  /*1610*/  BRA `(.L_x_13) ;  /* 0x0000000000147947 */ /* 0x000fec0003800000 */
.L_x_15:
[----:B------:R-:W-:Y:S01]  /*1620*/  LOP3.LUT R13, R9, 0x80000, RZ, 0xfc, !PT ;  /* 0x00080000090d7812 */ /* 0x000fe200078efcff */
[----:B------:R-:W-:Y:S01]  /*1630*/  IMAD.MOV.U32 R12, RZ, RZ, R8 ;  /* 0x000000ffff0c7224 */ /* 0x000fe200078e0008 */
[----:B------:R-:W-:Y:S06]  /*1640*/  BRA `(.L_x_13) ;  /* 0x0000000000087947 */ /* 0x000fec0003800000 */
.L_x_14:
[----:B------:R-:W-:Y:S01]  /*1650*/  LOP3.LUT R13, R7, 0x80000, RZ, 0xfc, !PT ;  /* 0x00080000070d7812 */ /* 0x000fe200078efcff */
[----:B------:R-:W-:-:S07]  /*1660*/  IMAD.MOV.U32 R12, RZ, RZ, R6 ;  /* 0x000000ffff0c7224 */ /* 0x000fce00078e0006 */
.L_x_13:
[----:B------:R-:W-:Y:S05]  /*1670*/  BSYNC.RECONVERGENT B1 ;  /* 0x0000000000017941 */ /* 0x000fea0003800200 */
.L_x_11:
[----:B------:R-:W-:Y:S02]  /*1680*/  HFMA2 R5, -RZ, RZ, 0, 0 ;  /* 0x00000000ff057431 */ /* 0x000fe400000001ff */
[----:B------:R-:W-:-:S04]  /*1690*/  IMAD.MOV.U32 R4, RZ, RZ, R0 ;  /* 0x000000ffff047224 */ /* 0x000fc800078e0000 */
[----:B------:R-:W-:Y:S05]  /*16a0*/  RET.REL.NODEC R4 `(FCL3) ;  /* 0xffffffe804547950 */ /* 0x000fea0003c3ffff */
        .type           $FCL3$__internal_accurate_pow,@function
        .size           $FCL3$__internal_accurate_pow,(.L_x_105 - $FCL3$__internal_accurate_pow)
$FCL3$__internal_accurate_pow:
[----:B------:R-:W0:Y:S01]  /*16b0*/  MUFU.RCP64H R13, 2.3591403961181640625 ;  /* 0x4002df85000d7908 */ /* 0x000e220000001800 */
[----:B------:R-:W-:Y:S01]  /*16c0*/  IMAD.MOV.U32 R6, RZ, RZ, 0x458a2bb4 ;  /* 0x458a2bb4ff067424 */ /* 0x000fe200078e00ff */
[----:B------:R-:W-:Y:S01]  /*16d0*/  UMOV UR4, 0x2c515da4 ;  /* 0x2c515da400047882 */ /* 0x000fe20000000000 */
[----:B------:R-:W-:Y:S01]  /*16e0*/  IMAD.MOV.U32 R7, RZ, RZ, 0x4002df85 ;  /* 0x4002df85ff077424 */ /* 0x000fe200078e00ff */
[----:B------:R-:W-:Y:S01]  /*16f0*/  UMOV UR5, 0x3fd6fc2a ;  /* 0x3fd6fc2a00057882 */ /* 0x000fe20000000000 */
[----:B------:R-:W-:Y:S01]  /*1700*/  IMAD.MOV.U32 R12, RZ, RZ, RZ ;  /* 0x000000ffff0c7224 */ /* 0x000fe200078e00ff */
[----:B------:R-:W-:Y:S01]  /*1710*/  MOV R8, 0x41ad3b5a ;  /* 0x41ad3b5a00087802 */ /* 0x000fe20000000f00 */
[----:B------:R-:W-:Y:S01]  /*1720*/  IMAD.MOV.U32 R9, RZ, RZ, 0x3ed0f5d2 ;  /* 0x3ed0f5d2ff097424 */ /* 0x000fe200078e00ff */
[----:B------:R-:W-:Y:S01]  /*1730*/  UMOV UR8, 0x7d2cafe2 ;  /* 0x7d2cafe200087882 */ /* 0x000fe20000000000 */
[----:B------:R-:W-:Y:S01]  /*1740*/  UMOV UR9, 0x3eb0f5ff ;  /* 0x3eb0f5ff00097882 */ /* 0x000fe20000000000 */
[----:B------:R-:W-:-:S05]  /*1750*/  IMAD.SHL.U32 R2, R19, 0x2, RZ ;  /* 0x0000000213027824 */ /* 0x000fca00078e00ff */
[----:B------:R-:W-:Y:S01]  /*1760*/  ISETP.GT.U32.AND P0, PT, R2, -0x2000001, PT ;  /* 0xfdffffff0200780c */ /* 0x000fe20003f04070 */
[----:B0-----:R-:W-:-:S08]  /*1770*/  DFMA R6, R12, -R6, 1 ;  /* 0x3ff000000c06742b */ /* 0x001fd00000000806 */
[----:B------:R-:W-:-:S08]  /*1780*/  DFMA R6, R6, R6, R6 ;  /* 0x000000060606722b */ /* 0x000fd00000000006 */
[----:B------:R-:W-:-:S08]  /*1790*/  DFMA R12, R12, R6, R12 ;  /* 0x000000060c0c722b */ /* 0x000fd0000000000c */
[----:B------:R-:W-:-:S08]  /*17a0*/  DMUL R6, R12, UR4 ;  /* 0x000000040c067c28 */ /* 0x000fd00008000000 */
[----:B------:R-:W-:-:S08]  /*17b0*/  DFMA R6, R12, UR4, R6 ;  /* 0x000000040c067c2b */ /* 0x000fd00008000006 */
[C---:B------:R-:W-:Y:S02]  /*17c0*/  DMUL R10, R6.reuse, R6 ;  /* 0x00000006060a7228 */ /* 0x040fe40000000000 */
[----:B------:R-:W-:-:S06]  /*17d0*/  DADD R16, -R6, UR4 ;  /* 0x0000000406107e29 */ /* 0x000fcc0008000100 */
[----:B------:R-:W-:Y:S01]  /*17e0*/  DFMA R8, R10, UR8, R8 ;  /* 0x000000080a087c2b */ /* 0x000fe20008000008 */
[----:B------:R-:W-:Y:S01]  /*17f0*/  UMOV UR8, 0x75488a3f ;  /* 0x75488a3f00087882 */ /* 0x000fe20000000000 */
[----:B------:R-:W-:Y:S01]  /*1800*/  UMOV UR9, 0x3ef3b20a ;  /* 0x3ef3b20a00097882 */ /* 0x000fe20000000000 */
[----:B------:R-:W-:Y:S02]  /*1810*/  DADD R20, R16, R16 ;  /* 0x0000000010147229 */ /* 0x000fe40000000010 */
[----:B------:R-:W-:-:S03]  /*1820*/  DMUL R16, R6, R6 ;  /* 0x0000000606107228 */ /* 0x000fc60000000000 */
[----:B------:R-:W-:Y:S01]  /*1830*/  DFMA R8, R10, R8, UR8 ;  /* 0x000000080a087e2b */ /* 0x000fe20008000008 */
[----:B------:R-:W-:Y:S01]  /*1840*/  UMOV UR8, 0xe4faecd5 ;  /* 0xe4faecd500087882 */ /* 0x000fe20000000000 */
[----:B------:R-:W-:Y:S01]  /*1850*/  UMOV UR9, 0x3f1745cd ;  /* 0x3f1745cd00097882 */ /* 0x000fe20000000000 */
[C---:B------:R-:W-:Y:S01]  /*1860*/  DFMA R20, -R6.reuse, UR4, R20 ;  /* 0x0000000406147c2b */ /* 0x040fe20008000114 */
[----:B------:R-:W-:Y:S01]  /*1870*/  UMOV UR4, 0xb9e7b0 ;  /* 0x00b9e7b000047882 */ /* 0x000fe20000000000 */
[----:B------:R-:W-:Y:S01]  /*1880*/  UMOV UR5, 0x3c46a4cb ;  /* 0x3c46a4cb00057882 */ /* 0x000fe20000000000 */
[----:B------:R-:W-:Y:S02]  /*1890*/  DFMA R24, R6, R6, -R16 ;  /* 0x000000060618722b */ /* 0x000fe40000000810 */
[----:B------:R-:W-:Y:S01]  /*18a0*/  DFMA R8, R10, R8, UR8 ;  /* 0x000000080a087e2b */ /* 0x000fe20008000008 */
[----:B------:R-:W-:Y:S01]  /*18b0*/  UMOV UR8, 0x258a578b ;  /* 0x258a578b00087882 */ /* 0x000fe20000000000 */
[----:B------:R-:W-:Y:S01]  /*18c0*/  UMOV UR9, 0x3f3c71c7 ;  /* 0x3f3c71c700097882 */ /* 0x000fe20000000000 */
[----:B------:R-:W-:-:S05]  /*18d0*/  DMUL R12, R12, R20 ;  /* 0x000000140c0c7228 */ /* 0x000fca0000000000 */
[----:B------:R-:W-:Y:S01]  /*18e0*/  DFMA R8, R10, R8, UR8 ;  /* 0x000000080a087e2b */ /* 0x000fe20008000008 */
[----:B------:R-:W-:Y:S01]  /*18f0*/  UMOV UR8, 0x9242b910 ;  /* 0x9242b91000087882 */ /* 0x000fe20000000000 */
[----:B------:R-:W-:-:S03]  /*1900*/  UMOV UR9, 0x3f624924 ;  /* 0x3f62492400097882 */ /* 0x000fc60000000000 */
[----:B------:R-:W-:Y:S02]  /*1910*/  VIADD R27, R13, 0x100000 ;  /* 0x001000000d1b7836 */ /* 0x000fe40000000000 */
[----:B------:R-:W-:Y:S01]  /*1920*/  IMAD.MOV.U32 R26, RZ, RZ, R12 ;  /* 0x000000ffff1a7224 */ /* 0x000fe200078e000c */
[----:B------:R-:W-:Y:S01]  /*1930*/  DFMA R8, R10, R8, UR8 ;  /* 0x000000080a087e2b */ /* 0x000fe20008000008 */
[----:B------:R-:W-:Y:S01]  /*1940*/  UMOV UR8, 0x99999dfb ;  /* 0x99999dfb00087882 */ /* 0x000fe20000000000 */
[----:B------:R-:W-:-:S03]  /*1950*/  UMOV UR9, 0x3f899999 ;  /* 0x3f89999900097882 */ /* 0x000fc60000000000 */
[----:B------:R-:W-:-:S03]  /*1960*/  DFMA R24, R6, R26, R24 ;  /* 0x0000001a0618722b */ /* 0x000fc60000000018 */
[----:B------:R-:W-:Y:S01]  /*1970*/  DFMA R14, R10, R8, UR8 ;  /* 0x000000080a0e7e2b */ /* 0x000fe20008000008 */
[----:B------:R-:W-:Y:S01]  /*1980*/  UMOV UR8, 0x55555555 ;  /* 0x5555555500087882 */ /* 0x000fe20000000000 */
[----:B------:R-:W-:-:S06]  /*1990*/  UMOV UR9, 0x3fb55555 ;  /* 0x3fb5555500097882 */ /* 0x000fcc0000000000 */
[----:B------:R-:W-:-:S08]  /*19a0*/  DFMA R8, R10, R14, UR8 ;  /* 0x000000080a087e2b */ /* 0x000fd0000800000e */
[----:B------:R-:W-:-:S08]  /*19b0*/  DADD R22, -R8, UR8 ;  /* 0x0000000808167e29 */ /* 0x000fd00008000100 */
[----:B------:R-:W-:Y:S02]  /*19c0*/  DFMA R14, R10, R14, R22 ;  /* 0x0000000e0a0e722b */ /* 0x000fe40000000016 */
[----:B------:R-:W-:-:S06]  /*19d0*/  DMUL R10, R6, R16 ;  /* 0x00000010060a7228 */ /* 0x000fcc0000000000 */
[----:B------:R-:W-:Y:S01]  /*19e0*/  DADD R14, R14, -UR4 ;  /* 0x800000040e0e7e29 */ /* 0x000fe20008000000 */
[----:B------:R-:W-:Y:S01]  /*19f0*/  UMOV UR4, 0x0 ;  /* 0x0000000000047882 */ /* 0x000fe20000000000 */
[----:B------:R-:W-:Y:S01]  /*1a00*/  DFMA R22, R6, R16, -R10 ;  /* 0x000000100616722b */ /* 0x000fe2000000080a */
[----:B------:R-:W-:-:S05]  /*1a10*/  UMOV UR5, 0x3ff00000 ;  /* 0x3ff0000000057882 */ /* 0x000fca0000000000 */
[----:B------:R-:W-:Y:S02]  /*1a20*/  DADD R20, R8, R14 ;  /* 0x0000000008147229 */ /* 0x000fe4000000000e */
[----:B------:R-:W-:-:S06]  /*1a30*/  DFMA R22, R12, R16, R22 ;  /* 0x000000100c16722b */ /* 0x000fcc0000000016 */
[----:B------:R-:W-:Y:S02]  /*1a40*/  DMUL R16, R20, R10 ;  /* 0x0000000a14107228 */ /* 0x000fe40000000000 */
[----:B------:R-:W-:Y:S02]  /*1a50*/  DFMA R22, R6, R24, R22 ;  /* 0x000000180616722b */ /* 0x000fe40000000016 */
[----:B------:R-:W-:-:S04]  /*1a60*/  DADD R8, R8, -R20 ;  /* 0x0000000008087229 */ /* 0x000fc80000000814 */
[----:B------:R-:W-:-:S04]  /*1a70*/  DFMA R24, R20, R10, -R16 ;  /* 0x0000000a1418722b */ /* 0x000fc80000000810 */
[----:B------:R-:W-:-:S04]  /*1a80*/  DADD R8, R14, R8 ;  /* 0x000000000e087229 */ /* 0x000fc80000000008 */
[----:B------:R-:W-:-:S08]  /*1a90*/  DFMA R22, R20, R22, R24 ;  /* 0x000000161416722b */ /* 0x000fd00000000018 */
[----:B------:R-:W-:-:S08]  /*1aa0*/  DFMA R22, R8, R10, R22 ;  /* 0x0000000a0816722b */ /* 0x000fd00000000016 */
[----:B------:R-:W-:-:S08]  /*1ab0*/  DADD R10, R16, R22 ;  /* 0x00000000100a7229 */ /* 0x000fd00000000016 */
[--C-:B------:R-:W-:Y:S02]  /*1ac0*/  DADD R8, R6, R10.reuse ;  /* 0x0000000006087229 */ /* 0x100fe4000000000a */
[----:B------:R-:W-:-:S06]  /*1ad0*/  DADD R16, R16, -R10 ;  /* 0x0000000010107229 */ /* 0x000fcc000000080a */
[----:B------:R-:W-:Y:S02]  /*1ae0*/  DADD R6, R6, -R8 ;  /* 0x0000000006067229 */ /* 0x000fe40000000808 */
[----:B------:R-:W-:-:S06]  /*1af0*/  DADD R16, R22, R16 ;  /* 0x0000000016107229 */ /* 0x000fcc0000000010 */
[----:B------:R-:W-:Y:S01]  /*1b00*/  DADD R6, R10, R6 ;  /* 0x000000000a067229 */ /* 0x000fe20000000006 */
[----:B------:R-:W-:Y:S01]  /*1b10*/  MOV R10, 0xfefa39ef ;  /* 0xfefa39ef000a7802 */ /* 0x000fe20000000f00 */
[----:B------:R-:W-:-:S06]  /*1b20*/  IMAD.MOV.U32 R11, RZ, RZ, 0x3fe62e42 ;  /* 0x3fe62e42ff0b7424 */ /* 0x000fcc00078e00ff */
[----:B------:R-:W-:-:S08]  /*1b30*/  DADD R6, R16, R6 ;  /* 0x0000000010067229 */ /* 0x000fd00000000006 */
[----:B------:R-:W-:Y:S01]  /*1b40*/  DADD R12, R12, R6 ;  /* 0x000000000c0c7229 */ /* 0x000fe20000000006 */
[----:B------:R-:W-:Y:S02]  /*1b50*/  IMAD.MOV.U32 R6, RZ, RZ, -0x105c611 ;  /* 0xfefa39efff067424 */ /* 0x000fe400078e00ff */
[----:B------:R-:W-:-:S05]  /*1b60*/  IMAD.MOV.U32 R7, RZ, RZ, 0x3fe62e42 ;  /* 0x3fe62e42ff077424 */ /* 0x000fca00078e00ff */
[----:B------:R-:W-:-:S08]  /*1b70*/  DADD R14, R8, R12 ;  /* 0x00000000080e7229 */ /* 0x000fd0000000000c */
[--C-:B------:R-:W-:Y:S02]  /*1b80*/  DFMA R10, R10, UR4, R14.reuse ;  /* 0x000000040a0a7c2b */ /* 0x100fe4000800000e */
[----:B------:R-:W-:-:S06]  /*1b90*/  DADD R8, R8, -R14 ;  /* 0x0000000008087229 */ /* 0x000fcc000000080e */
[----:B------:R-:W-:Y:S02]  /*1ba0*/  DFMA R16, -R6, 1, R10 ;  /* 0x3ff000000610782b */ /* 0x000fe4000000010a */
[----:B------:R-:W-:Y:S01]  /*1bb0*/  DADD R8, R12, R8 ;  /* 0x000000000c087229 */ /* 0x000fe20000000008 */
[----:B------:R-:W-:Y:S01]  /*1bc0*/  MOV R12, 0x3b39803f ;  /* 0x3b39803f000c7802 */ /* 0x000fe20000000f00 */
[----:B------:R-:W-:-:S04]  /*1bd0*/  IMAD.MOV.U32 R13, RZ, RZ, 0x3c7abc9e ;  /* 0x3c7abc9eff0d7424 */ /* 0x000fc800078e00ff */
[----:B------:R-:W-:-:S08]  /*1be0*/  DADD R16, -R14, R16 ;  /* 0x000000000e107229 */ /* 0x000fd00000000110 */
[----:B------:R-:W-:Y:S01]  /*1bf0*/  DADD R8, R8, -R16 ;  /* 0x0000000008087229 */ /* 0x000fe20000000810 */
[----:B------:R-:W-:Y:S01]  /*1c00*/  LOP3.LUT R17, R19, 0xff0fffff, RZ, 0xc0, !PT ;  /* 0xff0fffff13117812 */ /* 0x000fe200078ec0ff */
[----:B------:R-:W-:-:S03]  /*1c10*/  IMAD.MOV.U32 R16, RZ, RZ, R18 ;  /* 0x000000ffff107224 */ /* 0x000fc600078e0012 */
[----:B------:R-:W-:-:S03]  /*1c20*/  SEL R17, R17, R19, P0 ;  /* 0x0000001311117207 */ /* 0x000fc60000000000 */
[----:B------:R-:W-:Y:S01]  /*1c30*/  DFMA R12, R12, UR4, R8 ;  /* 0x000000040c0c7c2b */ /* 0x000fe20008000008 */
[----:B------:R-:W-:Y:S01]  /*1c40*/  UMOV UR4, 0x3b39803f ;  /* 0x3b39803f00047882 */ /* 0x000fe20000000000 */
[----:B------:R-:W-:-:S06]  /*1c50*/  UMOV UR5, 0x3c7abc9e ;  /* 0x3c7abc9e00057882 */ /* 0x000fcc0000000000 */
[----:B------:R-:W-:-:S08]  /*1c60*/  DADD R14, R10, R12 ;  /* 0x000000000a0e7229 */ /* 0x000fd0000000000c */
[----:B------:R-:W-:Y:S02]  /*1c70*/  DADD R10, R10, -R14 ;  /* 0x000000000a0a7229 */ /* 0x000fe4000000080e */
[----:B------:R-:W-:-:S06]  /*1c80*/  DMUL R8, R14, R16 ;  /* 0x000000100e087228 */ /* 0x000fcc0000000000 */
[----:B------:R-:W-:Y:S02]  /*1c90*/  DADD R10, R12, R10 ;  /* 0x000000000c0a7229 */ /* 0x000fe4000000000a */
[----:B------:R-:W-:Y:S01]  /*1ca0*/  DFMA R14, R14, R16, -R8 ;  /* 0x000000100e0e722b */ /* 0x000fe20000000808 */
[----:B------:R-:W-:Y:S01]  /*1cb0*/  MOV R12, 0x652b82fe ;  /* 0x652b82fe000c7802 */ /* 0x000fe20000000f00 */
[----:B------:R-:W-:-:S06]  /*1cc0*/  IMAD.MOV.U32 R13, RZ, RZ, 0x3ff71547 ;  /* 0x3ff71547ff0d7424 */ /* 0x000fcc00078e00ff */
[----:B------:R-:W-:-:S08]  /*1cd0*/  DFMA R14, R10, R16, R14 ;  /* 0x000000100a0e722b */ /* 0x000fd0000000000e */
[----:B------:R-:W-:-:S08]  /*1ce0*/  DADD R10, R8, R14 ;  /* 0x00000000080a7229 */ /* 0x000fd0000000000e */
[----:B------:R-:W-:Y:S02]  /*1cf0*/  DFMA R12, R10, R12, 6.75539944105574400000e+15 ;  /* 0x433800000a0c742b */ /* 0x000fe4000000000c */
[----:B------:R-:W-:Y:S01]  /*1d00*/  FSETP.GEU.AND P0, PT, |R11|, 4.1917929649353027344, PT ;  /* 0x4086232b0b00780b */ /* 0x000fe20003f0e200 */
[----:B------:R-:W-:-:S05]  /*1d10*/  DADD R8, R8, -R10 ;  /* 0x0000000008087229 */ /* 0x000fca000000080a */
[----:B------:R-:W-:-:S03]  /*1d20*/  DADD R16, R12, -6.75539944105574400000e+15 ;  /* 0xc33800000c107429 */ /* 0x000fc60000000000 */
[----:B------:R-:W-:-:S05]  /*1d30*/  DADD R14, R14, R8 ;  /* 0x000000000e0e7229 */ /* 0x000fca0000000008 */
[----:B------:R-:W-:-:S08]  /*1d40*/  DFMA R6, R16, -R6, R10 ;  /* 0x800000061006722b */ /* 0x000fd0000000000a */
[----:B------:R-:W-:Y:S01]  /*1d50*/  DFMA R6, R16, -UR4, R6 ;  /* 0x8000000410067c2b */ /* 0x000fe20008000006 */
[----:B------:R-:W-:Y:S01]  /*1d60*/  UMOV UR4, 0x69ce2bdf ;  /* 0x69ce2bdf00047882 */ /* 0x000fe20000000000 */
[----:B------:R-:W-:Y:S01]  /*1d70*/  IMAD.MOV.U32 R16, RZ, RZ, -0x35dec16 ;  /* 0xfca213eaff107424 */ /* 0x000fe200078e00ff */
[----:B------:R-:W-:Y:S01]  /*1d80*/  UMOV UR5, 0x3e5ade15 ;  /* 0x3e5ade1500057882 */ /* 0x000fe20000000000 */
[----:B------:R-:W-:-:S06]  /*1d90*/  IMAD.MOV.U32 R17, RZ, RZ, 0x3e928af3 ;  /* 0x3e928af3ff117424 */ /* 0x000fcc00078e00ff */
[----:B------:R-:W-:Y:S01]  /*1da0*/  DFMA R16, R6, UR4, R16 ;  /* 0x0000000406107c2b */ /* 0x000fe20008000010 */
[----:B------:R-:W-:Y:S01]  /*1db0*/  UMOV UR4, 0x62401315 ;  /* 0x6240131500047882 */ /* 0x000fe20000000000 */
[----:B------:R-:W-:-:S06]  /*1dc0*/  UMOV UR5, 0x3ec71dee ;  /* 0x3ec71dee00057882 */ /* 0x000fcc0000000000 */
[----:B------:R-:W-:Y:S01]  /*1dd0*/  DFMA R16, R6, R16, UR4 ;  /* 0x0000000406107e2b */ /* 0x000fe20008000010 */
        /* <DEDUP_REMOVED lines=20> */
[----:B------:R-:W-:-:S08]  /*1f20*/  DFMA R16, R6, R16, UR4 ;  /* 0x0000000406107e2b */ /* 0x000fd00008000010 */
[----:B------:R-:W-:-:S08]  /*1f30*/  DFMA R16, R6, R16, 1 ;  /* 0x3ff000000610742b */ /* 0x000fd00000000010 */
[----:B------:R-:W-:-:S10]  /*1f40*/  DFMA R6, R6, R16, 1 ;  /* 0x3ff000000606742b */ /* 0x000fd40000000010 */
[----:B------:R-:W-:Y:S01]  /*1f50*/  LEA R9, R12, R7, 0x14 ;  /* 0x000000070c097211 */ /* 0x000fe200078ea0ff */
[----:B------:R-:W-:Y:S01]  /*1f60*/  IMAD.MOV.U32 R8, RZ, RZ, R6 ;  /* 0x000000ffff087224 */ /* 0x000fe200078e0006 */
[----:B------:R-:W-:Y:S06]  /*1f70*/  @!P0 BRA `(.L_x_16) ;  /* 0x0000000000308947 */ /* 0x000fec0003800000 */
[----:B------:R-:W-:Y:S01]  /*1f80*/  FSETP.GEU.AND P1, PT, |R11|, 4.2275390625, PT ;  /* 0x408748000b00780b */ /* 0x000fe20003f2e200 */
[C---:B------:R-:W-:Y:S02]  /*1f90*/  DADD R8, R10.reuse, +INF ;  /* 0x7ff000000a087429 */ /* 0x040fe40000000000 */
[----:B------:R-:W-:-:S08]  /*1fa0*/  DSETP.GEU.AND P0, PT, R10, RZ, PT ;  /* 0x000000ff0a00722a */ /* 0x000fd00003f0e000 */
[----:B------:R-:W-:Y:S02]  /*1fb0*/  FSEL R8, R8, RZ, P0 ;  /* 0x000000ff08087208 */ /* 0x000fe40000000000 */
[----:B------:R-:W-:Y:S02]  /*1fc0*/  @!P1 LEA.HI R2, R12, R12, RZ, 0x1 ;  /* 0x0000000c0c029211 */ /* 0x000fe400078f08ff */
[----:B------:R-:W-:Y:S02]  /*1fd0*/  FSEL R9, R9, RZ, P0 ;  /* 0x000000ff09097208 */ /* 0x000fe40000000000 */
[----:B------:R-:W-:-:S05]  /*1fe0*/  @!P1 SHF.R.S32.HI R5, RZ, 0x1, R2 ;  /* 0x00000001ff059819 */ /* 0x000fca0000011402 */
[----:B------:R-:W-:Y:S02]  /*1ff0*/  @!P1 IMAD.IADD R10, R12, 0x1, -R5 ;  /* 0x000000010c0a9824 */ /* 0x000fe400078e0a05 */
[----:B------:R-:W-:-:S03]  /*2000*/  @!P1 IMAD R7, R5, 0x100000, R7 ;  /* 0x0010000005079824 */ /* 0x000fc600078e0207 */
[----:B------:R-:W-:Y:S02]  /*2010*/  @!P1 LEA R11, R10, 0x3ff00000, 0x14 ;  /* 0x3ff000000a0b9811 */ /* 0x000fe400078ea0ff */
[----:B------:R-:W-:-:S06]  /*2020*/  @!P1 MOV R10, RZ ;  /* 0x000000ff000a9202 */ /* 0x000fcc0000000f00 */
[----:B------:R-:W-:-:S11]  /*2030*/  @!P1 DMUL R8, R6, R10 ;  /* 0x0000000a06089228 */ /* 0x000fd60000000000 */
.L_x_16:
[----:B------:R-:W-:Y:S01]  /*2040*/  DFMA R14, R14, R8, R8 ;  /* 0x000000080e0e722b */ /* 0x000fe20000000008 */
[----:B------:R-:W-:Y:S01]  /*2050*/  IMAD.MOV.U32 R6, RZ, RZ, R0 ;  /* 0x000000ffff067224 */ /* 0x000fe200078e0000 */
[----:B------:R-:W-:Y:S01]  /*2060*/  DSETP.NEU.AND P0, PT, |R8|, +INF , PT ;  /* 0x7ff000000800742a */ /* 0x000fe20003f0d200 */
[----:B------:R-:W-:-:S07]  /*2070*/  IMAD.MOV.U32 R7, RZ, RZ, 0x0 ;  /* 0x00000000ff077424 */ /* 0x000fce00078e00ff */
[----:B------:R-:W-:Y:S02]  /*2080*/  FSEL R2, R8, R14, !P0 ;  /* 0x0000000e08027208 */ /* 0x000fe40004000000 */
[----:B------:R-:W-:Y:S01]  /*2090*/  FSEL R15, R9, R15, !P0 ;  /* 0x0000000f090f7208 */ /* 0x000fe20004000000 */
[----:B------:R-:W-:Y:S06]  /*20a0*/  RET.REL.NODEC R6 `(FCL3) ;  /* 0xffffffdc06d47950 */ /* 0x000fec0003c3ffff */
.L_x_17:
[----:B------:R-:W-:-:S00]  /*20b0*/  BRA `(.L_x_17) ;  /* 0xfffffffc00fc7947 */ /* 0x000fc0000383ffff */
[----:B------:R-:W-:-:S00]  /*20c0*/  NOP ;  /* 0x0000000000007918 */ /* 0x000fc00000000000 */
        /* <DEDUP_REMOVED lines=11> */
.L_x_105:


//--------------------- .text.FC                  --------------------------
	.section	.text.FC,"ax",@progbits
	.align	128
        .global         FC
        .type           FC,@function
        .size           FC,(.L_x_107 - FC)
        .other          FC,@"STO_CUDA_ENTRY STV_DEFAULT"
FC:
.text.FC:
        /* <DEDUP_REMOVED lines=11> */
[----:B------:R-:W-:Y:S02]  /*00b0*/  CS2R R20, SRZ ;  /* 0x0000000000147805 */ /* 0x000fe4000001ff00 */
[----:B--2---:R-:W-:-:S13]  /*00c0*/  ISETP.GE.AND P0, PT, R2, 0x1, PT ;  /* 0x000000010200780c */ /* 0x004fda0003f06270 */
[----:B------:R-:W-:Y:S05]  /*00d0*/  @!P0 BRA `(.L_x_18) ;  /* 0x0000000800c08947 */ /* 0x000fea0003800000 */
[C---:B------:R-:W-:Y:S01]  /*00e0*/  ISETP.GE.U32.AND P1, PT, R2.reuse, 0x10, PT ;  /* 0x000000100200780c */ /* 0x040fe20003f26070 */
[----:B------:R-:W-:Y:S01]  /*00f0*/  HFMA2 R5, -RZ, RZ, 0, 0 ;  /* 0x00000000ff057431 */ /* 0x000fe200000001ff */
[----:B------:R-:W-:Y:S02]  /*0100*/  LOP3.LUT R4, R2, 0xf, RZ, 0xc0, !PT ;  /* 0x0000000f02047812 */ /* 0x000fe400078ec0ff */
[----:B------:R-:W-:Y:S02]  /*0110*/  CS2R R20, SRZ ;  /* 0x0000000000147805 */ /* 0x000fe4000001ff00 */
[----:B------:R-:W-:-:S07]  /*0120*/  ISETP.NE.AND P0, PT, R4, RZ, PT ;  /* 0x000000ff0400720c */ /* 0x000fce0003f05270 */
[----:B------:R-:W-:Y:S06]  /*0130*/  @!P1 BRA `(.L_x_19) ;  /* 0x0000000400489947 */ /* 0x000fec0003800000 */
[----:B------:R-:W0:Y:S01]  /*0140*/  LDCU.64 UR4, c[0x0][0x398] ;  /* 0x00007300ff0477ac */ /* 0x000e220008000a00 */
[----:B------:R-:W-:Y:S02]  /*0150*/  LOP3.LUT R5, R2, 0x7ffffff0, RZ, 0xc0, !PT ;  /* 0x7ffffff002057812 */ /* 0x000fe400078ec0ff */
[----:B------:R-:W-:Y:S02]  /*0160*/  CS2R R20, SRZ ;  /* 0x0000000000147805 */ /* 0x000fe4000001ff00 */
[----:B------:R-:W-:Y:S02]  /*0170*/  MOV R27, R3 ;  /* 0x00000003001b7202 */ /* 0x000fe40000000f00 */
[----:B------:R-:W-:Y:S01]  /*0180*/  IADD3 R26, PT, PT, -R5, RZ, RZ ;  /* 0x000000ff051a7210 */ /* 0x000fe20007ffe1ff */
[----:B0-----:R-:W-:-:S04]  /*0190*/  UIADD3 UR4, UP0, UPT, UR4, 0x40, URZ ;  /* 0x0000004004047890 */ /* 0x001fc8000ff1e0ff */
[----:B------:R-:W-:Y:S02]  /*01a0*/  UIADD3.X UR5, UPT, UPT, URZ, UR5, URZ, UP0, !UPT ;  /* 0x00000005ff057290 */ /* 0x000fe400087fe4ff */
[----:B------:R-:W-:-:S04]  /*01b0*/  IMAD.U32 R10, RZ, RZ, UR4 ;  /* 0x00000004ff0a7e24 */ /* 0x000fc8000f8e00ff */
[----:B------:R-:W-:-:S07]  /*01c0*/  MOV R11, UR5 ;  /* 0x00000005000b7c02 */ /* 0x000fce0008000f00 */
.L_x_20:
[----:B------:R-:W0:Y:S01]  /*01d0*/  LDC.64 R22, c[0x0][0x388] ;  /* 0x0000e200ff167b82 */ /* 0x000e220000000a00 */
[----:B------:R-:W-:Y:S02]  /*01e0*/  MOV R6, R10 ;  /* 0x0000000a00067202 */ /* 0x000fe40000000f00 */
[----:B------:R-:W-:-:S05]  /*01f0*/  MOV R7, R11 ;  /* 0x0000000b00077202 */ /* 0x000fca0000000f00 */
[----:B------:R-:W2:Y:S04]  /*0200*/  LDG.E.64 R12, desc[UR6][R6.64+-0x40] ;  /* 0xffffc006060c7981 */ /* 0x000ea8000c1e1b00 */
[----:B------:R-:W3:Y:S04]  /*0210*/  LDG.E.64 R8, desc[UR6][R6.64+-0x38] ;  /* 0xffffc80606087981 */ /* 0x000ee8000c1e1b00 */
[----:B------:R-:W4:Y:S01]  /*0220*/  LDG.E.64 R10, desc[UR6][R6.64+-0x30] ;  /* 0xffffd006060a7981 */ /* 0x000f22000c1e1b00 */
[----:B0-----:R-:W-:-:S05]  /*0230*/  IMAD.WIDE R22, R27, 0x8, R22 ;  /* 0x000000081b167825 */ /* 0x001fca00078e0216 */
[----:B------:R0:W2:Y:S02]  /*0240*/  LDG.E.64 R18, desc[UR6][R22.64] ;  /* 0x0000000616127981 */ /* 0x0000a4000c1e1b00 */
[----:B0-----:R-:W-:-:S05]  /*0250*/  IMAD.WIDE R22, R0, 0x8, R22 ;  /* 0x0000000800167825 */ /* 0x001fca00078e0216 */
[----:B------:R-:W3:Y:S01]  /*0260*/  LDG.E.64 R16, desc[UR6][R22.64] ;  /* 0x0000000616107981 */ /* 0x000ee2000c1e1b00 */
[----:B------:R-:W-:-:S05]  /*0270*/  IMAD.WIDE R24, R0, 0x8, R22 ;  /* 0x0000000800187825 */ /* 0x000fca00078e0216 */
[----:B------:R-:W4:Y:S01]  /*0280*/  LDG.E.64 R14, desc[UR6][R24.64] ;  /* 0x00000006180e7981 */ /* 0x000f22000c1e1b00 */
[C---:B------:R-:W-:Y:S01]  /*0290*/  IMAD.WIDE R28, R0.reuse, 0x8, R24 ;  /* 0x00000008001c7825 */ /* 0x040fe200078e0218 */
[----:B--2---:R-:W-:Y:S02]  /*02a0*/  DFMA R18, R12, R18, R20 ;  /* 0x000000120c12722b */ /* 0x004fe40000000014 */
[----:B------:R-:W2:Y:S04]  /*02b0*/  LDG.E.64 R12, desc[UR6][R6.64+-0x28] ;  /* 0xffffd806060c7981 */ /* 0x000ea8000c1e1b00 */
[----:B------:R0:W2:Y:S02]  /*02c0*/  LDG.E.64 R20, desc[UR6][R28.64] ;  /* 0x000000061c147981 */ /* 0x0000a4000c1e1b00 */
[C---:B0-----:R-:W-:Y:S01]  /*02d0*/  IMAD.WIDE R28, R0.reuse, 0x8, R28 ;  /* 0x00000008001c7825 */ /* 0x041fe200078e021c */
[----:B---3--:R-:W-:Y:S01]  /*02e0*/  DFMA R16, R8, R16, R18 ;  /* 0x000000100810722b */ /* 0x008fe20000000012 */
[----:B------:R-:W3:Y:S04]  /*02f0*/  LDG.E.64 R8, desc[UR6][R6.64+-0x20] ;  /* 0xffffe00606087981 */ /* 0x000ee8000c1e1b00 */
[----:B------:R-:W3:Y:S01]  /*0300*/  LDG.E.64 R18, desc[UR6][R28.64] ;  /* 0x000000061c127981 */ /* 0x000ee2000c1e1b00 */
[----:B------:R-:W-:-:S02]  /*0310*/  IMAD.WIDE R22, R0, 0x8, R28 ;  /* 0x0000000800167825 */ /* 0x000fc400078e021c */
[----:B----4-:R-:W-:Y:S01]  /*0320*/  DFMA R14, R10, R14, R16 ;  /* 0x0000000e0a0e722b */ /* 0x010fe20000000010 */
[----:B------:R-:W4:Y:S04]  /*0330*/  LDG.E.64 R10, desc[UR6][R6.64+-0x18] ;  /* 0xffffe806060a7981 */ /* 0x000f28000c1e1b00 */
[----:B------:R-:W4:Y:S01]  /*0340*/  LDG.E.64 R16, desc[UR6][R22.64] ;  /* 0x0000000616107981 */ /* 0x000f22000c1e1b00 */
[C---:B------:R-:W-:Y:S02]  /*0350*/  IMAD.WIDE R24, R0.reuse, 0x8, R22 ;  /* 0x0000000800187825 */ /* 0x040fe400078e0216 */
        /* <DEDUP_REMOVED lines=24> */
[----:B--2---:R-:W-:Y:S01]  /*04e0*/  DFMA R14, R16, R14, R18 ;  /* 0x0000000e100e722b */ /* 0x004fe20000000012 */
[----:B------:R-:W2:Y:S04]  /*04f0*/  LDG.E.64 R16, desc[UR6][R6.64+0x20] ;  /* 0x0000200606107981 */ /* 0x000ea8000c1e1b00 */
[----:B------:R0:W2:Y:S02]  /*0500*/  LDG.E.64 R18, desc[UR6][R28.64] ;  /* 0x000000061c127981 */ /* 0x0000a4000c1e1b00 */
[----:B0-----:R-:W-:Y:S01]  /*0510*/  IMAD.WIDE R28, R0, 0x8, R28 ;  /* 0x00000008001c7825 */ /* 0x001fe200078e021c */
[----:B---3--:R-:W-:-:S02]  /*0520*/  DFMA R12, R8, R12, R14 ;  /* 0x0000000c080c722b */ /* 0x008fc4000000000e */
[----:B------:R-:W3:Y:S04]  /*0530*/  LDG.E.64 R14, desc[UR6][R6.64+0x28] ;  /* 0x00002806060e7981 */ /* 0x000ee8000c1e1b00 */
[----:B------:R-:W3:Y:S01]  /*0540*/  LDG.E.64 R8, desc[UR6][R28.64] ;  /* 0x000000061c087981 */ /* 0x000ee2000c1e1b00 */
[C---:B------:R-:W-:Y:S01]  /*0550*/  IMAD.WIDE R22, R0.reuse, 0x8, R28 ;  /* 0x0000000800167825 */ /* 0x040fe200078e021c */
[----:B----4-:R-:W-:Y:S02]  /*0560*/  DFMA R20, R10, R20, R12 ;  /* 0x000000140a14722b */ /* 0x010fe4000000000c */
[----:B------:R-:W4:Y:S04]  /*0570*/  LDG.E.64 R10, desc[UR6][R6.64+0x30] ;  /* 0x00003006060a7981 */ /* 0x000f28000c1e1b00 */
[----:B------:R-:W4:Y:S01]  /*0580*/  LDG.E.64 R12, desc[UR6][R22.64] ;  /* 0x00000006160c7981 */ /* 0x000f22000c1e1b00 */
[----:B------:R-:W-:-:S06]  /*0590*/  IMAD.WIDE R24, R0, 0x8, R22 ;  /* 0x0000000800187825 */ /* 0x000fcc00078e0216 */
[----:B------:R-:W5:Y:S01]  /*05a0*/  LDG.E.64 R24, desc[UR6][R24.64] ;  /* 0x0000000618187981 */ /* 0x000f62000c1e1b00 */
[----:B--2---:R-:W-:-:S03]  /*05b0*/  DFMA R16, R16, R18, R20 ;  /* 0x000000121010722b */ /* 0x004fc60000000014 */
[----:B------:R-:W5:Y:S01]  /*05c0*/  LDG.E.64 R20, desc[UR6][R6.64+0x38] ;  /* 0x0000380606147981 */ /* 0x000f62000c1e1b00 */
[----:B------:R-:W-:-:S05]  /*05d0*/  VIADD R26, R26, 0x10 ;  /* 0x000000101a1a7836 */ /* 0x000fca0000000000 */
[----:B------:R-:W-:Y:S01]  /*05e0*/  ISETP.NE.AND P1, PT, R26, RZ, PT ;  /* 0x000000ff1a00720c */ /* 0x000fe20003f25270 */
[----:B---3--:R-:W-:-:S08]  /*05f0*/  DFMA R8, R14, R8, R16 ;  /* 0x000000080e08722b */ /* 0x008fd00000000010 */
[----:B----4-:R-:W-:Y:S01]  /*0600*/  DFMA R8, R10, R12, R8 ;  /* 0x0000000c0a08722b */ /* 0x010fe20000000008 */
[----:B------:R-:W-:Y:S02]  /*0610*/  IADD3 R10, P2, PT, R6, 0x80, RZ ;  /* 0x00000080060a7810 */ /* 0x000fe40007f5e0ff */
[----:B------:R-:W-:Y:S02]  /*0620*/  LEA R27, R0, R27, 0x4 ;  /* 0x0000001b001b7211 */ /* 0x000fe400078e20ff */
[----:B------:R-:W-:-:S03]  /*0630*/  IADD3.X R11, PT, PT, RZ, R7, RZ, P2, !PT ;  /* 0x00000007ff0b7210 */ /* 0x000fc600017fe4ff */
[----:B-----5:R-:W-:Y:S01]  /*0640*/  DFMA R20, R20, R24, R8 ;  /* 0x000000181414722b */ /* 0x020fe20000000008 */
[----:B------:R-:W-:Y:S10]  /*0650*/  @P1 BRA `(.L_x_20) ;  /* 0xfffffff800dc1947 */ /* 0x000ff4000383ffff */
.L_x_19:
        /* <DEDUP_REMOVED lines=39> */
[----:B------:R-:W-:-:S07]  /*08d0*/  IADD3 R5, PT, PT, R5, 0x8, RZ ;  /* 0x0000000805057810 */ /* 0x000fce0007ffe0ff */
[----:B-----5:R-:W-:-:S08]  /*08e0*/  DFMA R20, R16, R20, R8 ;  /* 0x000000141014722b */ /* 0x020fd00000000008 */
[----:B--2---:R-:W-:-:S11]  /*08f0*/  DFMA R20, R24, R22, R20 ;  /* 0x000000161814722b */ /* 0x004fd60000000014 */
.L_x_21:
        /* <DEDUP_REMOVED lines=14> */
[----:B------:R0:W3:Y:S04]  /*09e0*/  LDG.E.64 R16, desc[UR6][R28.64] ;  /* 0x000000061c107981 */ /* 0x0000e8000c1e1b00 */
[----:B------:R-:W4:Y:S04]  /*09f0*/  LDG.E.64 R10, desc[UR6][R24.64+0x10] ;  /* 0x00001006180a7981 */ /* 0x000f28000c1e1b00 */
[----:B------:R-:W5:Y:S01]  /*0a00*/  LDG.E.64 R18, desc[UR6][R24.64+0x18] ;  /* 0x0000180618127981 */ /* 0x000f62000c1e1b00 */
[----:B0-----:R-:W-:-:S05]  /*0a10*/  IMAD.WIDE R28, R0, 0x8, R28 ;  /* 0x00000008001c7825 */ /* 0x001fca00078e021c */
[----:B------:R-:W4:Y:S01]  /*0a20*/  LDG.E.64 R12, desc[UR6][R28.64] ;  /* 0x000000061c0c7981 */ /* 0x000f22000c1e1b00 */
[----:B------:R-:W-:-:S06]  /*0a30*/  IMAD.WIDE R22, R0, 0x8, R28 ;  /* 0x0000000800167825 */ /* 0x000fcc00078e021c */
[----:B------:R-:W5:Y:S01]  /*0a40*/  LDG.E.64 R22, desc[UR6][R22.64] ;  /* 0x0000000616167981 */ /* 0x000f62000c1e1b00 */
[----:B------:R-:W-:Y:S01]  /*0a50*/  VIADD R5, R5, 0x4 ;  /* 0x0000000405057836 */ /* 0x000fe20000000000 */
[----:B--2---:R-:W-:-:S08]  /*0a60*/  DFMA R6, R8, R6, R20 ;  /* 0x000000060806722b */ /* 0x004fd00000000014 */
[----:B---3--:R-:W-:-:S08]  /*0a70*/  DFMA R6, R14, R16, R6 ;  /* 0x000000100e06722b */ /* 0x008fd00000000006 */
[----:B----4-:R-:W-:-:S08]  /*0a80*/  DFMA R6, R10, R12, R6 ;  /* 0x0000000c0a06722b */ /* 0x010fd00000000006 */
[----:B-----5:R-:W-:-:S11]  /*0a90*/  DFMA R20, R18, R22, R6 ;  /* 0x000000161214722b */ /* 0x020fd60000000006 */
.L_x_22:
[----:B------:R-:W-:Y:S05]  /*0aa0*/  @!P1 BRA `(.L_x_18) ;  /* 0x00000000004c9947 */ /* 0x000fea0003800000 */
[----:B------:R-:W0:Y:S01]  /*0ab0*/  LDC.64 R8, c[0x0][0x398] ;  /* 0x0000e600ff087b82 */ /* 0x000e220000000a00 */
[----:B------:R-:W-:Y:S01]  /*0ac0*/  IADD3 R2, PT, PT, -R2, RZ, RZ ;  /* 0x000000ff02027210 */ /* 0x000fe20007ffe1ff */
[----:B------:R-:W-:-:S06]  /*0ad0*/  IMAD R11, R0, R5, R3 ;  /* 0x00000005000b7224 */ /* 0x000fcc00078e0203 */
[----:B------:R-:W1:Y:S01]  /*0ae0*/  LDC.64 R6, c[0x0][0x388] ;  /* 0x0000e200ff067b82 */ /* 0x000e620000000a00 */
[----:B0-----:R-:W-:-:S03]  /*0af0*/  IMAD.WIDE.U32 R8, R5, 0x8, R8 ;  /* 0x0000000805087825 */ /* 0x001fc600078e0008 */
[----:B------:R-:W-:Y:S02]  /*0b00*/  MOV R10, R8 ;  /* 0x00000008000a7202 */ /* 0x000fe40000000f00 */
[----:B------:R-:W-:-:S07]  /*0b10*/  MOV R13, R9 ;  /* 0x00000009000d7202 */ /* 0x000fce0000000f00 */
.L_x_23:
[----:B-1----:R-:W-:Y:S01]  /*0b20*/  IMAD.WIDE R8, R11, 0x8, R6 ;  /* 0x000000080b087825 */ /* 0x002fe200078e0206 */
[----:B------:R-:W-:-:S03]  /*0b30*/  MOV R5, R13 ;  /* 0x0000000d00057202 */ /* 0x000fc60000000f00 */
[----:B------:R-:W-:Y:S02]  /*0b40*/  IMAD.MOV.U32 R4, RZ, RZ, R10 ;  /* 0x000000ffff047224 */ /* 0x000fe400078e000a */
[----:B------:R-:W2:Y:S04]  /*0b50*/  LDG.E.64 R8, desc[UR6][R8.64] ;  /* 0x0000000608087981 */ /* 0x000ea8000c1e1b00 */
[----:B------:R-:W2:Y:S01]  /*0b60*/  LDG.E.64 R4, desc[UR6][R4.64] ;  /* 0x0000000604047981 */ /* 0x000ea2000c1e1b00 */
[----:B------:R-:W-:-:S04]  /*0b70*/  IADD3 R2, PT, PT, R2, 0x1, RZ ;  /* 0x0000000102027810 */ /* 0x000fc80007ffe0ff */
[----:B------:R-:W-:Y:S02]  /*0b80*/  ISETP.NE.AND P0, PT, R2, RZ, PT ;  /* 0x000000ff0200720c */ /* 0x000fe40003f05270 */
[----:B------:R-:W-:Y:S02]  /*0b90*/  IADD3 R10, P1, PT, R10, 0x8, RZ ;  /* 0x000000080a0a7810 */ /* 0x000fe40007f3e0ff */
[----:B------:R-:W-:-:S03]  /*0ba0*/  IADD3 R11, PT, PT, R0, R11, RZ ;  /* 0x0000000b000b7210 */ /* 0x000fc60007ffe0ff */
[----:B------:R-:W-:Y:S01]  /*0bb0*/  IMAD.X R13, RZ, RZ, R13, P1 ;  /* 0x000000ffff0d7224 */ /* 0x000fe200008e060d */
[----:B--2---:R-:W-:-:S05]  /*0bc0*/  DFMA R20, R4, R8, R20 ;  /* 0x000000080414722b */ /* 0x004fca0000000014 */
[----:B------:R-:W-:Y:S06]  /*0bd0*/  @P0 BRA `(.L_x_23) ;  /* 0xfffffffc00d00947 */ /* 0x000fec000383ffff */
.L_x_18:
[----:B------:R-:W0:Y:S02]  /*0be0*/  LDC.64 R6, c[0x0][0x3a0] ;  /* 0x0000e800ff067b82 */ /* 0x000e240000000a00 */
[----:B0-----:R-:W-:-:S06]  /*0bf0*/  IMAD.WIDE R6, R3, 0x8, R6 ;  /* 0x0000000803067825 */ /* 0x001fcc00078e0206 */
[----:B------:R-:W-:Y:S06]  /*0c00*/  BAR.SYNC.DEFER_BLOCKING 0x0 ;  /* 0x0000000000007b1d */ /* 0x000fec0000010000 */
[----:B------:R-:W2:Y:S01]  /*0c10*/  LDG.E.64 R6, desc[UR6][R6.64] ;  /* 0x0000000606067981 */ /* 0x000ea2000c1e1b00 */
[----:B------:R-:W-:Y:S01]  /*0c20*/  UMOV UR4, 0x24dd2f1a ;  /* 0x24dd2f1a00047882 */ /* 0x000fe20000000000 */
[----:B------:R-:W-:Y:S01]  /*0c30*/  UMOV UR5, 0x3fe4f922 ;  /* 0x3fe4f92200057882 */ /* 0x000fe20000000000 */
[----:B------:R-:W-:Y:S01]  /*0c40*/  BSSY.RECONVERGENT B0, `(.L_x_24) ;  /* 0x0000062000007945 */ /* 0x000fe20003800200 */
[----:B--2---:R-:W-:-:S10]  /*0c50*/  DADD R20, R6, R20 ;  /* 0x0000000006147229 */ /* 0x004fd40000000014 */
[----:B------:R-:W-:Y:S02]  /*0c60*/  LOP3.LUT R5, R21, 0x7fffffff, RZ, 0xc0, !PT ;  /* 0x7fffffff15057812 */ /* 0x000fe400078ec0ff */
[----:B------:R-:W-:-:S06]  /*0c70*/  MOV R4, R20 ;  /* 0x0000001400047202 */ /* 0x000fcc0000000f00 */
[----:B------:R-:W-:-:S14]  /*0c80*/  DSETP.GE.AND P0, PT, R4, UR4, PT ;  /* 0x0000000404007e2a */ /* 0x000fdc000bf06000 */
[----:B------:R-:W-:Y:S05]  /*0c90*/  @!P0 BRA `(.L_x_25) ;  /* 0x0000000000e48947 */ /* 0x000fea0003800000 */
[----:B------:R-:W-:Y:S01]  /*0ca0*/  DADD R8, R4, R4 ;  /* 0x0000000004087229 */ /* 0x000fe20000000004 */
[----:B------:R-:W-:Y:S01]  /*0cb0*/  UMOV UR4, 0xfefa39ef ;  /* 0xfefa39ef00047882 */ /* 0x000fe20000000000 */
[----:B------:R-:W-:Y:S01]  /*0cc0*/  UMOV UR5, 0x3fe62e42 ;  /* 0x3fe62e4200057882 */ /* 0x000fe20000000000 */
[----:B------:R-:W-:Y:S02]  /*0cd0*/  MOV R10, 0xf89b6999 ;  /* 0xf89b6999000a7802 */ /* 0x000fe40000000f00 */
[----:B------:R-:W-:Y:S01]  /*0ce0*/  MOV R11, 0x3e928a27 ;  /* 0x3e928a27000b7802 */ /* 0x000fe20000000f00 */
[----:B------:R-:W0:Y:S01]  /*0cf0*/  F2F.F32.F64 R0, R8 ;  /* 0x0000000800007310 */ /* 0x000e220000301000 */
[----:B------:R-:W-:Y:S01]  /*0d00*/  ISETP.GT.U32.AND P0, PT, R5, 0x40330fc1, PT ;  /* 0x40330fc10500780c */ /* 0x000fe20003f04070 */
[----:B0-----:R-:W-:-:S06]  /*0d10*/  FMUL R0, R0, 1.4426950216293334961 ;  /* 0x3fb8aa3b00007820 */ /* 0x001fcc0000400000 */
[----:B------:R-:W0:Y:S08]  /*0d20*/  FRND R0, R0 ;  /* 0x0000000000007307 */ /* 0x000e300000201000 */
[----:B0-----:R0:W1:Y:S08]  /*0d30*/  F2F.F64.F32 R6, R0 ;  /* 0x0000000000067310 */ /* 0x0010700000201800 */
[----:B0-----:R-:W0:Y:S01]  /*0d40*/  MUFU.EX2 R0, R0 ;  /* 0x0000000000007308 */ /* 0x001e220000000800 */
[----:B-1----:R-:W-:Y:S01]  /*0d50*/  DFMA R6, R6, -UR4, R8 ;  /* 0x8000000406067c2b */ /* 0x002fe20008000008 */
[----:B------:R-:W-:Y:S01]  /*0d60*/  UMOV UR4, 0xa4741b81 ;  /* 0xa4741b8100047882 */ /* 0x000fe20000000000 */
[----:B------:R-:W-:-:S06]  /*0d70*/  UMOV UR5, 0x3e5ae904 ;  /* 0x3e5ae90400057882 */ /* 0x000fcc0000000000 */
[C---:B------:R-:W-:Y:S01]  /*0d80*/  DFMA R10, R6.reuse, UR4, R10 ;  /* 0x00000004060a7c2b */ /* 0x040fe2000800000a */
[----:B------:R-:W-:Y:S01]  /*0d90*/  UMOV UR4, 0x15ff7e07 ;  /* 0x15ff7e0700047882 */ /* 0x000fe20000000000 */
[----:B------:R-:W-:Y:S01]  /*0da0*/  UMOV UR5, 0x3ec71de7 ;  /* 0x3ec71de700057882 */ /* 0x000fe20000000000 */
[----:B0-----:R-:W0:Y:S05]  /*0db0*/  F2F.F64.F32 R8, R0 ;  /* 0x0000000000087310 */ /* 0x001e2a0000201800 */
[----:B------:R-:W-:Y:S01]  /*0dc0*/  DFMA R10, R6, R10, UR4 ;  /* 0x00000004060a7e2b */ /* 0x000fe2000800000a */
[----:B------:R-:W-:Y:S01]  /*0dd0*/  UMOV UR4, 0x6b0ac45a ;  /* 0x6b0ac45a00047882 */ /* 0x000fe20000000000 */
[----:B------:R-:W-:-:S06]  /*0de0*/  UMOV UR5, 0x3efa019a ;  /* 0x3efa019a00057882 */ /* 0x000fcc0000000000 */
[----:B------:R-:W-:Y:S01]  /*0df0*/  DFMA R10, R6, R10, UR4 ;  /* 0x00000004060a7e2b */ /* 0x000fe2000800000a */
[----:B------:R-:W-:Y:S01]  /*0e00*/  UMOV UR4, 0x17eed94f ;  /* 0x17eed94f00047882 */ /* 0x000fe20000000000 */
[----:B------:R-:W-:Y:S01]  /*0e10*/  UMOV UR5, 0x3f2a01a0 ;  /* 0x3f2a01a000057882 */ /* 0x000fe20000000000 */
[----:B0-----:R-:W-:-:S05]  /*0e20*/  DADD R12, -R8, 1 ;  /* 0x3ff00000080c7429 */ /* 0x001fca0000000100 */
        /* <DEDUP_REMOVED lines=16> */
[----:B------:R-:W-:-:S08]  /*0f30*/  DMUL R10, R6, R10 ;  /* 0x0000000a060a7228 */ /* 0x000fd00000000000 */
[----:B------:R-:W-:Y:S01]  /*0f40*/  DFMA R10, R6, R10, R6 ;  /* 0x0000000a060a722b */ /* 0x000fe20000000006 */
[----:B------:R-:W-:-:S07]  /*0f50*/  IMAD.MOV.U32 R6, RZ, RZ, RZ ;  /* 0x000000ffff067224 */ /* 0x000fce00078e00ff */
[----:B------:R-:W-:-:S08]  /*0f60*/  DFMA R10, -R10, R8, R12 ;  /* 0x000000080a0a722b */ /* 0x000fd0000000010c */
[----:B------:R-:W-:-:S06]  /*0f70*/  DADD R10, -R10, 2 ;  /* 0x400000000a0a7429 */ /* 0x000fcc0000000100 */
[----:B------:R-:W0:Y:S02]  /*0f80*/  MUFU.RCP64H R7, R11 ;  /* 0x0000000b00077308 */ /* 0x000e240000001800 */
[----:B0-----:R-:W-:-:S08]  /*0f90*/  DFMA R8, -R10, R6, 1 ;  /* 0x3ff000000a08742b */ /* 0x001fd00000000106 */
[----:B------:R-:W-:-:S08]  /*0fa0*/  DFMA R8, R8, R8, R8 ;  /* 0x000000080808722b */ /* 0x000fd00000000008 */
[----:B------:R-:W-:Y:S01]  /*0fb0*/  DFMA R8, R6, R8, R6 ;  /* 0x000000080608722b */ /* 0x000fe20000000006 */
[----:B------:R-:W-:Y:S02]  /*0fc0*/  MOV R6, 0x0 ;  /* 0x0000000000067802 */ /* 0x000fe40000000f00 */
[----:B------:R-:W-:-:S06]  /*0fd0*/  MOV R7, 0x40000000 ;  /* 0x4000000000077802 */ /* 0x000fcc0000000f00 */
[----:B------:R-:W-:-:S10]  /*0fe0*/  DFMA R8, R8, -R6, 1 ;  /* 0x3ff000000808742b */ /* 0x000fd40000000806 */
[----:B------:R-:W-:Y:S02]  /*0ff0*/  FSEL R5, R9, 1.875, !P0 ;  /* 0x3ff0000009057808 */ /* 0x000fe40004000000 */
[----:B------:R-:W-:Y:S02]  /*1000*/  FSEL R8, R8, RZ, !P0 ;  /* 0x000000ff08087208 */ /* 0x000fe40004000000 */
[----:B------:R-:W-:Y:S01]  /*1010*/  LOP3.LUT R9, R5, 0x80000000, R21, 0xb8, !PT ;  /* 0x8000000005097812 */ /* 0x000fe200078eb815 */
[----:B------:R-:W-:Y:S06]  /*1020*/  BRA `(.L_x_26) ;  /* 0x00000000008c7947 */ /* 0x000fec0003800000 */
.L_x_25:
[----:B------:R-:W-:Y:S01]  /*1030*/  DMUL R4, R20, R20 ;  /* 0x0000001414047228 */ /* 0x000fe20000000000 */
[----:B------:R-:W-:Y:S01]  /*1040*/  MOV R6, 0x420afc3d ;  /* 0x420afc3d00067802 */ /* 0x000fe20000000f00 */
[----:B------:R-:W-:Y:S01]  /*1050*/  UMOV UR4, 0xe2f5e964 ;  /* 0xe2f5e96400047882 */ /* 0x000fe20000000000 */
[----:B------:R-:W-:Y:S01]  /*1060*/  MOV R7, 0x3f14359f ;  /* 0x3f14359f00077802 */ /* 0x000fe20000000f00 */
[----:B------:R-:W-:-:S05]  /*1070*/  UMOV UR5, 0x3ef0bc46 ;  /* 0x3ef0bc4600057882 */ /* 0x000fca0000000000 */
[----:B------:R-:W-:Y:S01]  /*1080*/  DFMA R6, R4, -UR4, R6 ;  /* 0x8000000404067c2b */ /* 0x000fe20008000006 */
[----:B------:R-:W-:Y:S01]  /*1090*/  UMOV UR4, 0x728c5d84 ;  /* 0x728c5d8400047882 */ /* 0x000fe20000000000 */
[----:B------:R-:W-:-:S06]  /*10a0*/  UMOV UR5, 0x3f2df9f0 ;  /* 0x3f2df9f000057882 */ /* 0x000fcc0000000000 */
[----:B------:R-:W-:Y:S01]  /*10b0*/  DFMA R6, R4, R6, -UR4 ;  /* 0x8000000404067e2b */ /* 0x000fe20008000006 */
[----:B------:R-:W-:Y:S01]  /*10c0*/  UMOV UR4, 0xcec4f033 ;  /* 0xcec4f03300047882 */ /* 0x000fe20000000000 */
[----:B------:R-:W-:-:S06]  /*10d0*/  UMOV UR5, 0x3f4337d1 ;  /* 0x3f4337d100057882 */ /* 0x000fcc0000000000 */
[----:B------:R-:W-:Y:S01]  /*10e0*/  DFMA R6, R4, R6, UR4 ;  /* 0x0000000404067e2b */ /* 0x000fe20008000006 */
        /* <DEDUP_REMOVED lines=20> */
[----:B------:R-:W-:-:S08]  /*1230*/  DFMA R6, R4, R6, -UR4 ;  /* 0x8000000404067e2b */ /* 0x000fd00008000006 */
[----:B------:R-:W-:-:S08]  /*1240*/  DFMA R6, R4, R6, RZ ;  /* 0x000000060406722b */ /* 0x000fd000000000ff */
[----:B------:R-:W-:-:S11]  /*1250*/  DFMA R8, R20, R6, R20 ;  /* 0x000000061408722b */ /* 0x000fd60000000014 */
.L_x_26:
[----:B------:R-:W-:Y:S05]  /*1260*/  BSYNC.RECONVERGENT B0 ;  /* 0x0000000000007941 */ /* 0x000fea0003800200 */
.L_x_24:
[----:B------:R-:W0:Y:S02]  /*1270*/  LDC.64 R4, c[0x0][0x390] ;  /* 0x0000e400ff047b82 */ /* 0x000e240000000a00 */
[----:B0-----:R-:W-:-:S05]  /*1280*/  IMAD.WIDE R2, R3, 0x8, R4 ;  /* 0x0000000803027825 */ /* 0x001fca00078e0204 */
[----:B------:R-:W-:Y:S01]  /*1290*/  STG.E.64 desc[UR6][R2.64], R8 ;  /* 0x0000000802007986 */ /* 0x000fe2000c101b06 */
[----:B------:R-:W-:Y:S05]  /*12a0*/  EXIT ;  /* 0x000000000000794d */ /* 0x000fea0003800000 */
.L_x_27:
        /* <DEDUP_REMOVED lines=13> */
.L_x_107:


//--------------------- .text.PARSAD2             --------------------------
	.section	.text.PARSAD2,"ax",@progbits
	.align	128
        .global         PARSAD2
        .type           PARSAD2,@function
        .size           PARSAD2,(.L_x_108 - PARSAD2)
        .other          PARSAD2,@"STO_CUDA_ENTRY STV_DEFAULT"
PARSAD2:
.text.PARSAD2:
[----:B------:R-:W-:Y:S01]  /*0000*/  LDC R1, c[0x0][0x37c] ;  /* 0x0000df00ff017b82 */ /* 0x000fe20000000800 */
[----:B------:R-:W0:Y:S07]  /*0010*/  S2R R3, SR_TID.X ;  /* 0x0000000000037919 */ /* 0x000e2e0000002100 */
[----:B------:R-:W0:Y:S08]  /*0020*/  S2UR UR4, SR_CTAID.X ;  /* 0x00000000000479c3 */ /* 0x000e300000002500 */
[----:B------:R-:W0:Y:S02]  /*0030*/  LDC R0, c[0x0][0x360] ;  /* 0x0000d800ff007b82 */ /* 0x000e240000000800 */
[----:B0-----:R-:W-:-:S05]  /*0040*/  IMAD R3, R0, UR4, R3 ;  /* 0x0000000400037c24 */ /* 0x001fca000f8e0203 */
[----:B------:R-:W-:-:S13]  /*0050*/  ISETP.GT.AND P0, PT, R3, 0xc3f, PT ;  /* 0x00000c3f0300780c */ /* 0x000fda0003f04270 */
[----:B------:R-:W-:Y:S05]  /*0060*/  @P0 EXIT ;  /* 0x000000000000094d */ /* 0x000fea0003800000 */
[----:B------:R-:W-:Y:S01]  /*0070*/  IMAD.HI R0, R3, 0x5397829d, RZ ;  /* 0x5397829d03007827 */ /* 0x000fe200078e02ff */
[----:B------:R-:W0:Y:S04]  /*0080*/  LDCU.64 UR4, c[0x0][0x388] ;  /* 0x00007100ff0477ac */ /* 0x000e280008000a00 */
[----:B------:R-:W-:Y:S01]  /*0090*/  SHF.R.U32.HI R5, RZ, 0x1f, R0 ;  /* 0x0000001fff057819 */ /* 0x000fe20000011600 */
[----:B------:R-:W1:Y:S03]  /*00a0*/  LDCU.64 UR6, c[0x0][0x398] ;  /* 0x00007300ff0677ac */ /* 0x000e660008000a00 */
[----:B------:R-:W-:Y:S01]  /*00b0*/  LEA.HI.SX32 R0, R0, R5, 0x1a ;  /* 0x0000000500007211 */ /* 0x000fe200078fd2ff */
[----:B------:R-:W2:Y:S04]  /*00c0*/  LDCU.64 UR10, c[0x0][0x358] ;  /* 0x00006b00ff0a77ac */ /* 0x000ea80008000a00 */
[----:B------:R-:W-:-:S02]  /*00d0*/  IMAD R2, R0, -0xc4, R3 ;  /* 0xffffff3c00027824 */ /* 0x000fc400078e0203 */
[----:B------:R-:W-:-:S03]  /*00e0*/  IMAD R7, R0, 0x64, RZ ;  /* 0x0000006400077824 */ /* 0x000fc600078e02ff */
[----:B------:R-:W-:Y:S01]  /*00f0*/  PRMT R3, R2, 0x9910, RZ ;  /* 0x0000991002037816 */ /* 0x000fe200000000ff */
[----:B0-----:R-:W-:Y:S01]  /*0100*/  UIADD3 UR8, UP1, UPT, UR4, 0x10, URZ ;  /* 0x0000001004087890 */ /* 0x001fe2000ff3e0ff */
[----:B------:R-:W-:-:S03]  /*0110*/  SHF.R.S32.HI R8, RZ, 0x1f, R7 ;  /* 0x0000001fff087819 */ /* 0x000fc60000011407 */
[----:B------:R-:W-:Y:S01]  /*0120*/  IMAD R4, R3, 0x4925, RZ ;  /* 0x0000492503047824 */ /* 0x000fe200078e02ff */
[----:B------:R-:W-:Y:S02]  /*0130*/  UIADD3.X UR9, UPT, UPT, URZ, UR5, URZ, UP1, !UPT ;  /* 0x00000005ff097290 */ /* 0x000fe40008ffe4ff */
[----:B-1----:R-:W-:Y:S02]  /*0140*/  UIADD3 UR6, UP0, UPT, UR6, 0x10, URZ ;  /* 0x0000001006067890 */ /* 0x002fe4000ff1e0ff */
[----:B------:R-:W-:Y:S02]  /*0150*/  SHF.R.S32.HI R3, RZ, 0x10, R4 ;  /* 0x00000010ff037819 */ /* 0x000fe40000011404 */
[----:B------:R-:W-:Y:S02]  /*0160*/  UIADD3.X UR7, UPT, UPT, URZ, UR7, URZ, UP0, !UPT ;  /* 0x00000007ff077290 */ /* 0x000fe400087fe4ff */
[----:B------:R-:W-:-:S04]  /*0170*/  LOP3.LUT R3, R3, 0xffff, RZ, 0xc0, !PT ;  /* 0x0000ffff03037812 */ /* 0x000fc800078ec0ff */
[----:B------:R-:W-:-:S04]  /*0180*/  SHF.R.U32.HI R3, RZ, 0xf, R3 ;  /* 0x0000000fff037819 */ /* 0x000fc80000011603 */
[----:B------:R-:W-:-:S04]  /*0190*/  LEA.HI.SX32 R3, R4, R3, 0xe ;  /* 0x0000000304037211 */ /* 0x000fc800078f72ff */
[----:B------:R-:W-:-:S05]  /*01a0*/  PRMT R3, R3, 0x9910, RZ ;  /* 0x0000991003037816 */ /* 0x000fca00000000ff */
[C---:B------:R-:W-:Y:S02]  /*01b0*/  IMAD R4, R3.reuse, 0xe, RZ ;  /* 0x0000000e03047824 */ /* 0x040fe400078e02ff */
[----:B------:R-:W-:Y:S02]  /*01c0*/  VIADD R9, R3, 0xfffffffc ;  /* 0xfffffffc03097836 */ /* 0x000fe40000000000 */
[----:B------:R-:W-:-:S05]  /*01d0*/  IMAD.MOV R4, RZ, RZ, -R4 ;  /* 0x000000ffff047224 */ /* 0x000fca00078e0a04 */
[----:B------:R-:W-:-:S05]  /*01e0*/  PRMT R5, R4, 0x7710, RZ ;  /* 0x0000771004057816 */ /* 0x000fca00000000ff */
[----:B------:R-:W-:Y:S02]  /*01f0*/  IMAD.IADD R4, R2, 0x1, R5 ;  /* 0x0000000102047824 */ /* 0x000fe400078e0205 */
[----:B------:R-:W-:-:S03]  /*0200*/  IMAD R5, R3, 0xa, RZ ;  /* 0x0000000a03057824 */ /* 0x000fc600078e02ff */
[----:B------:R-:W-:-:S04]  /*0210*/  PRMT R6, R4, 0x9910, RZ ;  /* 0x0000991004067816 */ /* 0x000fc800000000ff */
[-CC-:B------:R-:W-:Y:S02]  /*0220*/  IADD3 R11, P1, P2, R5, R7.reuse, R6.reuse ;  /* 0x00000007050b7210 */ /* 0x180fe40007a3e006 */
[C---:B------:R-:W-:Y:S02]  /*0230*/  IADD3 R5, PT, PT, R6.reuse, R7, R5 ;  /* 0x0000000706057210 */ /* 0x040fe40007ffe005 */
[----:B------:R-:W-:Y:S02]  /*0240*/  SHF.R.S32.HI R7, RZ, 0x1f, R6 ;  /* 0x0000001fff077819 */ /* 0x000fe40000011406 */
[C---:B------:R-:W-:Y:S01]  /*0250*/  ISETP.GT.AND P0, PT, R6.reuse, 0x3, PT ;  /* 0x000000030600780c */ /* 0x040fe20003f04270 */
[----:B------:R-:W-:Y:S01]  /*0260*/  VIADD R10, R5, 0xffffffd4 ;  /* 0xffffffd4050a7836 */ /* 0x000fe20000000000 */
[----:B------:R-:W-:Y:S01]  /*0270*/  IADD3.X R12, PT, PT, RZ, R8, R7, P1, P2 ;  /* 0x00000008ff0c7210 */ /* 0x000fe20000fe4407 */
[----:B------:R-:W-:Y:S01]  /*0280*/  IMAD.MOV.U32 R7, RZ, RZ, 0x8 ;  /* 0x00000008ff077424 */ /* 0x000fe200078e00ff */
[----:B------:R-:W-:Y:S01]  /*0290*/  LEA R8, P1, R11, UR4, 0x3 ;  /* 0x000000040b087c11 */ /* 0x000fe2000f8218ff */
[----:B------:R-:W-:Y:S01]  /*02a0*/  UMOV UR4, URZ ;  /* 0x000000ff00047c82 */ /* 0x000fe20008000000 */
[----:B------:R-:W-:-:S02]  /*02b0*/  VIADDMNMX.U32 R6, R6, 0xfffffffc, R9, !PT ;  /* 0xfffffffc06067846 */ /* 0x000fc40007800009 */
[----:B------:R-:W-:Y:S01]  /*02c0*/  LEA.HI.X R9, R11, UR5, R12, 0x3, P1 ;  /* 0x000000050b097c11 */ /* 0x000fe200088f1c0c */
[----:B------:R-:W-:Y:S01]  /*02d0*/  IMAD.WIDE R10, R10, R7, UR8 ;  /* 0x000000080a0a7e25 */ /* 0x000fe2000f8e0207 */
[----:B------:R-:W-:Y:S02]  /*02e0*/  ISETP.GT.U32.AND P2, PT, R6, 0x9, PT ;  /* 0x000000090600780c */ /* 0x000fe40003f44070 */
[----:B--2---:R-:W-:-:S13]  /*02f0*/  ISETP.GT.AND P0, PT, R2, 0x37, P0 ;  /* 0x000000370200780c */ /* 0x004fda0000704270 */
.L_x_65:
[----:B0-----:R-:W0:Y:S01]  /*0300*/  LDC.64 R12, c[0x0][0x390] ;  /* 0x0000e400ff0c7b82 */ /* 0x001e220000000a00 */
[----:B-1234-:R-:W-:Y:S01]  /*0310*/  IMAD.MOV.U32 R15, RZ, RZ, 0x6 ;  /* 0x00000006ff0f7424 */ /* 0x01efe200078e00ff */
[----:B------:R-:W2:Y:S01]  /*0320*/  @!P2 LDG.E.64 R20, desc[UR10][R10.64+-0x10] ;  /* 0xfffff00a0a14a981 */ /* 0x000ea2000c1e1b00 */
[----:B------:R-:W-:Y:S02]  /*0330*/  IMAD.U32 R7, RZ, RZ, UR4 ;  /* 0x00000004ff077e24 */ /* 0x000fe4000f8e00ff */
[----:B------:R-:W-:Y:S02]  /*0340*/  IMAD R6, R0, R15, UR4 ;  /* 0x0000000400067e24 */ /* 0x000fe4000f8e020f */
[----:B------:R-:W-:Y:S02]  /*0350*/  IMAD.MOV.U32 R15, RZ, RZ, 0x8 ;  /* 0x00000008ff0f7424 */ /* 0x000fe400078e00ff */
[----:B------:R-:W-:Y:S02]  /*0360*/  IMAD R7, R7, 0xc4, R2 ;  /* 0x000000c407077824 */ /* 0x000fe400078e0202 */
[----:B------:R-:W-:-:S04]  /*0370*/  IMAD R6, R6, 0x19, RZ ;  /* 0x0000001906067824 */ /* 0x000fc800078e02ff */
[----:B------:R-:W-:-:S05]  /*0380*/  IMAD.WIDE R14, R6, R15, UR6 ;  /* 0x00000006060e7e25 */ /* 0x000fca000f8e020f */
[----:B------:R-:W2:Y:S01]  /*0390*/  @!P2 LDG.E.64 R18, desc[UR10][R14.64+-0x10] ;  /* 0xfffff00a0e12a981 */ /* 0x000ea2000c1e1b00 */
[----:B0-----:R-:W-:-:S05]  /*03a0*/  IMAD.WIDE R12, R7, 0x8, R12 ;  /* 0x00000008070c7825 */ /* 0x001fca00078e020c */
[----:B------:R-:W2:Y:S01]  /*03b0*/  @!P2 LDG.E.64 R16, desc[UR10][R12.64] ;  /* 0x0000000a0c10a981 */ /* 0x000ea2000c1e1b00 */
[C---:B------:R-:W-:Y:S01]  /*03c0*/  LOP3.LUT R22, R4.reuse, 0xffff, RZ, 0xc0, !PT ;  /* 0x0000ffff04167812 */ /* 0x040fe200078ec0ff */
[----:B------:R-:W-:Y:S01]  /*03d0*/  VIADD R24, R3, 0xfffffffc ;  /* 0xfffffffc03187836 */ /* 0x000fe20000000000 */
[----:B------:R-:W-:Y:S02]  /*03e0*/  PRMT R7, R4, 0x9910, RZ ;  /* 0x0000991004077816 */ /* 0x000fe400000000ff */
[----:B------:R-:W-:Y:S02]  /*03f0*/  ISETP.GT.U32.AND P1, PT, R22, 0x9, PT ;  /* 0x000000091600780c */ /* 0x000fe40003f24070 */
[----:B------:R-:W-:-:S04]  /*0400*/  VIADDMNMX.U32 R22, R7, 0xfffffffd, R24, !PT ;  /* 0xfffffffd07167846 */ /* 0x000fc80007800018 */
[----:B------:R-:W-:Y:S02]  /*0410*/  ISETP.GT.U32.AND P4, PT, R22, 0x9, PT ;  /* 0x000000091600780c */ /* 0x000fe40003f84070 */
[C-C-:B------:R-:W-:Y:S02]  /*0420*/  VIADDMNMX.U32 R23, R7.reuse, 0xfffffffe, R24.reuse, !PT ;  /* 0xfffffffe07177846 */ /* 0x140fe40007800018 */
[----:B------:R-:W-:Y:S01]  /*0430*/  ISETP.GT.U32.OR P3, PT, R24, 0x9, P1 ;  /* 0x000000091800780c */ /* 0x000fe20000f64470 */
[----:B------:R-:W-:Y:S01]  /*0440*/  BSSY.RECONVERGENT B0, `(.L_x_28) ;  /* 0x000000d000007945 */ /* 0x000fe20003800200 */
[----:B------:R-:W-:Y:S02]  /*0450*/  VIADDMNMX.U32 R24, R7, 0xffffffff, R24, !PT ;  /* 0xffffffff07187846 */ /* 0x000fe40007800018 */
[----:B------:R-:W-:Y:S02]  /*0460*/  ISETP.GT.U32.AND P5, PT, R23, 0x9, PT ;  /* 0x000000091700780c */ /* 0x000fe40003fa4070 */
[----:B------:R-:W-:Y:S01]  /*0470*/  ISETP.GT.U32.AND P6, PT, R24, 0x9, PT ;  /* 0x000000091800780c */ /* 0x000fe20003fc4070 */
[----:B--2---:R-:W-:-:S07]  /*0480*/  @!P2 DFMA R16, R16, R18, R20 ;  /* 0x000000121010a22b */ /* 0x004fce0000000014 */
[----:B------:R0:W-:Y:S01]  /*0490*/  @!P2 STG.E.64 desc[UR10][R10.64+-0x10], R16 ;  /* 0xfffff0100a00a986 */ /* 0x0001e2000c101b0a */
[----:B------:R-:W-:Y:S06]  /*04a0*/  BAR.SYNC.DEFER_BLOCKING 0x0 ;  /* 0x0000000000007b1d */ /* 0x000fec0000010000 */
[----:B------:R-:W-:Y:S05]  /*04b0*/  @P4 BRA `(.L_x_29) ;  /* 0x0000000000144947 */ /* 0x000fea0003800000 */
[----:B0-----:R-:W2:Y:S04]  /*04c0*/  LDG.E.64 R16, desc[UR10][R12.64] ;  /* 0x0000000a0c107981 */ /* 0x001ea8000c1e1b00 */
[----:B------:R-:W2:Y:S04]  /*04d0*/  LDG.E.64 R18, desc[UR10][R14.64+-0x8] ;  /* 0xfffff80a0e127981 */ /* 0x000ea8000c1e1b00 */
[----:B------:R-:W2:Y:S02]  /*04e0*/  LDG.E.64 R20, desc[UR10][R10.64+-0x8] ;  /* 0xfffff80a0a147981 */ /* 0x000ea4000c1e1b00 */
[----:B--2---:R-:W-:-:S07]  /*04f0*/  DFMA R16, R16, R18, R20 ;  /* 0x000000121010722b */ /* 0x004fce0000000014 */
[----:B------:R1:W-:Y:S04]  /*0500*/  STG.E.64 desc[UR10][R10.64+-0x8], R16 ;  /* 0xfffff8100a007986 */ /* 0x0003e8000c101b0a */
.L_x_29:
[----:B------:R-:W-:Y:S05]  /*0510*/  BSYNC.RECONVERGENT B0 ;  /* 0x0000000000007941 */ /* 0x000fea0003800200 */
.L_x_28:
[----:B------:R-:W-:Y:S06]  /*0520*/  BAR.SYNC.DEFER_BLOCKING 0x0 ;  /* 0x0000000000007b1d */ /* 0x000fec0000010000 */
[----:B------:R-:W-:Y:S04]  /*0530*/  BSSY.RECONVERGENT B0, `(.L_x_30) ;  /* 0x0000007000007945 */ /* 0x000fe80003800200 */
[----:B------:R-:W-:Y:S05]  /*0540*/  @P5 BRA `(.L_x_31) ;  /* 0x0000000000145947 */ /* 0x000fea0003800000 */
[----:B01----:R-:W2:Y:S04]  /*0550*/  LDG.E.64 R16, desc[UR10][R12.64] ;  /* 0x0000000a0c107981 */ /* 0x003ea8000c1e1b00 */
[----:B------:R-:W2:Y:S04]  /*0560*/  LDG.E.64 R18, desc[UR10][R14.64] ;  /* 0x0000000a0e127981 */ /* 0x000ea8000c1e1b00 */
[----:B------:R-:W2:Y:S02]  /*0570*/  LDG.E.64 R20, desc[UR10][R10.64] ;  /* 0x0000000a0a147981 */ /* 0x000ea4000c1e1b00 */
[----:B--2---:R-:W-:-:S07]  /*0580*/  DFMA R16, R16, R18, R20 ;  /* 0x000000121010722b */ /* 0x004fce0000000014 */
[----:B------:R2:W-:Y:S04]  /*0590*/  STG.E.64 desc[UR10][R10.64], R16 ;  /* 0x000000100a007986 */ /* 0x0005e8000c101b0a */
.L_x_31:
[----:B------:R-:W-:Y:S05]  /*05a0*/  BSYNC.RECONVERGENT B0 ;  /* 0x0000000000007941 */ /* 0x000fea0003800200 */
.L_x_30:
[----:B------:R-:W-:Y:S06]  /*05b0*/  BAR.SYNC.DEFER_BLOCKING 0x0 ;  /* 0x0000000000007b1d */ /* 0x000fec0000010000 */
[----:B------:R-:W-:Y:S04]  /*05c0*/  BSSY.RECONVERGENT B0, `(.L_x_32) ;  /* 0x0000007000007945 */ /* 0x000fe80003800200 */
[----:B------:R-:W-:Y:S05]  /*05d0*/  @P6 BRA `(.L_x_33) ;  /* 0x0000000000146947 */ /* 0x000fea0003800000 */
[----:B012---:R-:W2:Y:S04]  /*05e0*/  LDG.E.64 R16, desc[UR10][R12.64] ;  /* 0x0000000a0c107981 */ /* 0x007ea8000c1e1b00 */
[----:B------:R-:W2:Y:S04]  /*05f0*/  LDG.E.64 R18, desc[UR10][R14.64+0x8] ;  /* 0x0000080a0e127981 */ /* 0x000ea8000c1e1b00 */
[----:B------:R-:W2:Y:S02]  /*0600*/  LDG.E.64 R20, desc[UR10][R10.64+0x8] ;  /* 0x0000080a0a147981 */ /* 0x000ea4000c1e1b00 */
[----:B--2---:R-:W-:-:S07]  /*0610*/  DFMA R16, R16, R18, R20 ;  /* 0x000000121010722b */ /* 0x004fce0000000014 */
[----:B------:R3:W-:Y:S04]  /*0620*/  STG.E.64 desc[UR10][R10.64+0x8], R16 ;  /* 0x000008100a007986 */ /* 0x0007e8000c101b0a */
.L_x_33:
[----:B------:R-:W-:Y:S05]  /*0630*/  BSYNC.RECONVERGENT B0 ;  /* 0x0000000000007941 */ /* 0x000fea0003800200 */
.L_x_32:
[----:B------:R-:W-:Y:S06]  /*0640*/  BAR.SYNC.DEFER_BLOCKING 0x0 ;  /* 0x0000000000007b1d */ /* 0x000fec0000010000 */
[----:B------:R-:W4:Y:S04]  /*0650*/  @!P3 LDG.E.64 R14, desc[UR10][R14.64+0x10] ;  /* 0x0000100a0e0eb981 */ /* 0x000f28000c1e1b00 */
[----:B------:R-:W4:Y:S04]  /*0660*/  @!P3 LDG.E.64 R18, desc[UR10][R12.64] ;  /* 0x0000000a0c12b981 */ /* 0x000f28000c1e1b00 */
[----:B0123--:R-:W4:Y:S01]  /*0670*/  @!P3 LDG.E.64 R16, desc[UR10][R10.64+0x10] ;  /* 0x0000100a0a10b981 */ /* 0x00ff22000c1e1b00 */
[----:B------:R-:W-:-:S02]  /*0680*/  VIADD R20, R3, 0xfffffffd ;  /* 0xfffffffd03147836 */ /* 0x000fc40000000000 */
[----:B------:R-:W-:Y:S02]  /*0690*/  VIADD R22, R5, 0xffffffde ;  /* 0xffffffde05167836 */ /* 0x000fe40000000000 */
[----:B------:R-:W-:Y:S01]  /*06a0*/  IMAD.MOV.U32 R23, RZ, RZ, 0x8 ;  /* 0x00000008ff177424 */ /* 0x000fe200078e00ff */
[----:B------:R-:W-:Y:S01]  /*06b0*/  VIADDMNMX.U32 R20, R7, 0xfffffffc, R20, !PT ;  /* 0xfffffffc07147846 */ /* 0x000fe20007800014 */
[----:B------:R-:W-:Y:S02]  /*06c0*/  VIADD R7, R6, 0x5 ;  /* 0x0000000506077836 */ /* 0x000fe40000000000 */
[----:B------:R-:W-:Y:S01]  /*06d0*/  IMAD.WIDE R22, R22, R23, UR8 ;  /* 0x0000000816167e25 */ /* 0x000fe2000f8e0217 */
[----:B------:R-:W-:-:S03]  /*06e0*/  ISETP.GT.U32.AND P4, PT, R20, 0x9, PT ;  /* 0x000000091400780c */ /* 0x000fc60003f84070 */
[----:B------:R-:W-:Y:S01]  /*06f0*/  IMAD.MOV.U32 R20, RZ, RZ, 0x8 ;  /* 0x00000008ff147424 */ /* 0x000fe200078e00ff */
[----:B----4-:R-:W-:-:S03]  /*0700*/  @!P3 DFMA R26, R18, R14, R16 ;  /* 0x0000000e121ab22b */ /* 0x010fc60000000010 */
[----:B------:R-:W-:-:S04]  /*0710*/  IMAD.WIDE R14, R7, R20, UR6 ;  /* 0x00000006070e7e25 */ /* 0x000fc8000f8e0214 */
[----:B------:R0:W-:Y:S01]  /*0720*/  @!P3 STG.E.64 desc[UR10][R10.64+0x10], R26 ;  /* 0x0000101a0a00b986 */ /* 0x0001e2000c101b0a */
[----:B------:R-:W-:Y:S06]  /*0730*/  BAR.SYNC.DEFER_BLOCKING 0x0 ;  /* 0x0000000000007b1d */ /* 0x000fec0000010000 */
[----:B------:R-:W2:Y:S04]  /*0740*/  @!P4 LDG.E.64 R20, desc[UR10][R12.64] ;  /* 0x0000000a0c14c981 */ /* 0x000ea8000c1e1b00 */
[----:B------:R-:W2:Y:S04]  /*0750*/  @!P4 LDG.E.64 R16, desc[UR10][R14.64+-0x10] ;  /* 0xfffff00a0e10c981 */ /* 0x000ea8000c1e1b00 */
[----:B------:R-:W2:Y:S01]  /*0760*/  @!P4 LDG.E.64 R18, desc[UR10][R22.64+-0x10] ;  /* 0xfffff00a1612c981 */ /* 0x000ea2000c1e1b00 */
[----:B------:R-:W-:Y:S01]  /*0770*/  VIADD R25, R3, 0xfffffffd ;  /* 0xfffffffd03197836 */ /* 0x000fe20000000000 */
[----:B------:R-:W-:Y:S01]  /*0780*/  PRMT R24, R4, 0x9910, RZ ;  /* 0x0000991004187816 */ /* 0x000fe200000000ff */
[----:B------:R-:W-:Y:S03]  /*0790*/  BSSY.RECONVERGENT B0, `(.L_x_34) ;  /* 0x0000011000007945 */ /* 0x000fe60003800200 */
[----:B------:R-:W-:-:S02]  /*07a0*/  VIADDMNMX.U32 R7, R24, 0xfffffffd, R25, !PT ;  /* 0xfffffffd18077846 */ /* 0x000fc40007800019 */
[----:B------:R-:W-:Y:S02]  /*07b0*/  ISETP.GT.U32.OR P3, PT, R25, 0x9, P1 ;  /* 0x000000091900780c */ /* 0x000fe40000f64470 */
[----:B------:R-:W-:Y:S01]  /*07c0*/  ISETP.GT.U32.AND P6, PT, R7, 0x9, PT ;  /* 0x000000090700780c */ /* 0x000fe20003fc4070 */
[----:B--2---:R-:W-:Y:S01]  /*07d0*/  @!P4 DFMA R16, R20, R16, R18 ;  /* 0x000000101410c22b */ /* 0x004fe20000000012 */
[C-C-:B------:R-:W-:Y:S02]  /*07e0*/  VIADDMNMX.U32 R18, R24.reuse, 0xfffffffe, R25.reuse, !PT ;  /* 0xfffffffe18127846 */ /* 0x140fe40007800019 */
[----:B------:R-:W-:Y:S02]  /*07f0*/  VIADDMNMX.U32 R19, R24, 0xffffffff, R25, !PT ;  /* 0xffffffff18137846 */ /* 0x000fe40007800019 */
[----:B------:R-:W-:Y:S02]  /*0800*/  ISETP.GT.U32.AND P5, PT, R18, 0x9, PT ;  /* 0x000000091200780c */ /* 0x000fe40003fa4070 */
[----:B------:R0:W-:Y:S01]  /*0810*/  @!P4 STG.E.64 desc[UR10][R22.64+-0x10], R16 ;  /* 0xfffff0101600c986 */ /* 0x0001e2000c101b0a */
[----:B------:R-:W-:Y:S01]  /*0820*/  BAR.SYNC.DEFER_BLOCKING 0x0 ;  /* 0x0000000000007b1d */ /* 0x000fe20000010000 */
[----:B------:R-:W-:-:S05]  /*0830*/  ISETP.GT.U32.AND P4, PT, R19, 0x9, PT ;  /* 0x000000091300780c */ /* 0x000fca0003f84070 */
[----:B------:R-:W-:Y:S08]  /*0840*/  @P6 BRA `(.L_x_35) ;  /* 0x0000000000146947 */ /* 0x000ff00003800000 */
[----:B------:R-:W2:Y:S04]  /*0850*/  LDG.E.64 R20, desc[UR10][R12.64] ;  /* 0x0000000a0c147981 */ /* 0x000ea8000c1e1b00 */
[----:B0-----:R-:W2:Y:S04]  /*0860*/  LDG.E.64 R16, desc[UR10][R14.64+-0x8] ;  /* 0xfffff80a0e107981 */ /* 0x001ea8000c1e1b00 */
[----:B------:R-:W2:Y:S02]  /*0870*/  LDG.E.64 R18, desc[UR10][R22.64+-0x8] ;  /* 0xfffff80a16127981 */ /* 0x000ea4000c1e1b00 */
[----:B--2---:R-:W-:-:S07]  /*0880*/  DFMA R16, R20, R16, R18 ;  /* 0x000000101410722b */ /* 0x004fce0000000012 */
[----:B------:R1:W-:Y:S04]  /*0890*/  STG.E.64 desc[UR10][R22.64+-0x8], R16 ;  /* 0xfffff81016007986 */ /* 0x0003e8000c101b0a */
.L_x_35:
[----:B------:R-:W-:Y:S05]  /*08a0*/  BSYNC.RECONVERGENT B0 ;  /* 0x0000000000007941 */ /* 0x000fea0003800200 */
.L_x_34:
[----:B------:R-:W-:Y:S06]  /*08b0*/  BAR.SYNC.DEFER_BLOCKING 0x0 ;  /* 0x0000000000007b1d */ /* 0x000fec0000010000 */
[----:B------:R-:W-:Y:S04]  /*08c0*/  BSSY.RECONVERGENT B0, `(.L_x_36) ;  /* 0x0000007000007945 */ /* 0x000fe80003800200 */
[----:B------:R-:W-:Y:S05]  /*08d0*/  @P5 BRA `(.L_x_37) ;  /* 0x0000000000145947 */ /* 0x000fea0003800000 */
[----:B------:R-:W2:Y:S04]  /*08e0*/  LDG.E.64 R20, desc[UR10][R12.64] ;  /* 0x0000000a0c147981 */ /* 0x000ea8000c1e1b00 */
[----:B01----:R-:W2:Y:S04]  /*08f0*/  LDG.E.64 R16, desc[UR10][R14.64] ;  /* 0x0000000a0e107981 */ /* 0x003ea8000c1e1b00 */
[----:B------:R-:W2:Y:S02]  /*0900*/  LDG.E.64 R18, desc[UR10][R22.64] ;  /* 0x0000000a16127981 */ /* 0x000ea4000c1e1b00 */
[----:B--2---:R-:W-:-:S07]  /*0910*/  DFMA R16, R20, R16, R18 ;  /* 0x000000101410722b */ /* 0x004fce0000000012 */
[----:B------:R2:W-:Y:S04]  /*0920*/  STG.E.64 desc[UR10][R22.64], R16 ;  /* 0x0000001016007986 */ /* 0x0005e8000c101b0a */
.L_x_37:
[----:B------:R-:W-:Y:S05]  /*0930*/  BSYNC.RECONVERGENT B0 ;  /* 0x0000000000007941 */ /* 0x000fea0003800200 */
.L_x_36:
[----:B------:R-:W-:Y:S06]  /*0940*/  BAR.SYNC.DEFER_BLOCKING 0x0 ;  /* 0x0000000000007b1d */ /* 0x000fec0000010000 */
[----:B------:R-:W-:Y:S04]  /*0950*/  BSSY.RECONVERGENT B0, `(.L_x_38) ;  /* 0x0000007000007945 */ /* 0x000fe80003800200 */
[----:B------:R-:W-:Y:S05]  /*0960*/  @P4 BRA `(.L_x_39) ;  /* 0x0000000000144947 */ /* 0x000fea0003800000 */
[----:B------:R-:W3:Y:S04]  /*0970*/  LDG.E.64 R20, desc[UR10][R12.64] ;  /* 0x0000000a0c147981 */ /* 0x000ee8000c1e1b00 */
[----:B012---:R-:W3:Y:S04]  /*0980*/  LDG.E.64 R16, desc[UR10][R14.64+0x8] ;  /* 0x0000080a0e107981 */ /* 0x007ee8000c1e1b00 */
[----:B------:R-:W3:Y:S02]  /*0990*/  LDG.E.64 R18, desc[UR10][R22.64+0x8] ;  /* 0x0000080a16127981 */ /* 0x000ee4000c1e1b00 */
[----:B---3--:R-:W-:-:S07]  /*09a0*/  DFMA R16, R20, R16, R18 ;  /* 0x000000101410722b */ /* 0x008fce0000000012 */
[----:B------:R3:W-:Y:S04]  /*09b0*/  STG.E.64 desc[UR10][R22.64+0x8], R16 ;  /* 0x0000081016007986 */ /* 0x0007e8000c101b0a */
.L_x_39:
[----:B------:R-:W-:Y:S05]  /*09c0*/  BSYNC.RECONVERGENT B0 ;  /* 0x0000000000007941 */ /* 0x000fea0003800200 */
.L_x_38:
[----:B------:R-:W-:Y:S06]  /*09d0*/  BAR.SYNC.DEFER_BLOCKING 0x0 ;  /* 0x0000000000007b1d */ /* 0x000fec0000010000 */
[----:B------:R-:W4:Y:S04]  /*09e0*/  @!P3 LDG.E.64 R14, desc[UR10][R14.64+0x10] ;  /* 0x0000100a0e0eb981 */ /* 0x000f28000c1e1b00 */
[----:B0123--:R-:W4:Y:S04]  /*09f0*/  @!P3 LDG.E.64 R16, desc[UR10][R12.64] ;  /* 0x0000000a0c10b981 */ /* 0x00ff28000c1e1b00 */
[----:B------:R-:W4:Y:S01]  /*0a00*/  @!P3 LDG.E.64 R28, desc[UR10][R22.64+0x10] ;  /* 0x0000100a161cb981 */ /* 0x000f22000c1e1b00 */
[----:B------:R-:W-:-:S02]  /*0a10*/  VIADD R7, R3, 0xfffffffe ;  /* 0xfffffffe03077836 */ /* 0x000fc40000000000 */
[----:B------:R-:W-:Y:S02]  /*0a20*/  IMAD.MOV.U32 R18, RZ, RZ, 0x8 ;  /* 0x00000008ff127424 */ /* 0x000fe400078e00ff */
[----:B------:R-:W-:Y:S01]  /*0a30*/  VIADD R26, R5, 0xffffffe8 ;  /* 0xffffffe8051a7836 */ /* 0x000fe20000000000 */
[----:B------:R-:W-:Y:S01]  /*0a40*/  VIADDMNMX.U32 R7, R24, 0xfffffffc, R7, !PT ;  /* 0xfffffffc18077846 */ /* 0x000fe20007800007 */
[----:B------:R-:W-:-:S03]  /*0a50*/  IMAD.MOV.U32 R27, RZ, RZ, 0x8 ;  /* 0x00000008ff1b7424 */ /* 0x000fc600078e00ff */
[----:B------:R-:W-:Y:S01]  /*0a60*/  ISETP.GT.U32.AND P4, PT, R7, 0x9, PT ;  /* 0x000000090700780c */ /* 0x000fe20003f84070 */
[----:B------:R-:W-:Y:S02]  /*0a70*/  VIADD R7, R6, 0xa ;  /* 0x0000000a06077836 */ /* 0x000fe40000000000 */
[----:B------:R-:W-:Y:S01]  /*0a80*/  IMAD.WIDE R26, R26, R27, UR8 ;  /* 0x000000081a1a7e25 */ /* 0x000fe2000f8e021b */
        /* <DEDUP_REMOVED lines=8> */
[----:B------:R-:W-:Y:S04]  /*0b10*/  BSSY.RECONVERGENT B0, `(.L_x_40) ;  /* 0x0000011000007945 */ /* 0x000fe80003800200 */
        /* <DEDUP_REMOVED lines=16> */
.L_x_41:
[----:B------:R-:W-:Y:S05]  /*0c20*/  BSYNC.RECONVERGENT B0 ;  /* 0x0000000000007941 */ /* 0x000fea0003800200 */
.L_x_40:
        /* <DEDUP_REMOVED lines=8> */
.L_x_43:
[----:B------:R-:W-:Y:S05]  /*0cb0*/  BSYNC.RECONVERGENT B0 ;  /* 0x0000000000007941 */ /* 0x000fea0003800200 */
.L_x_42:
        /* <DEDUP_REMOVED lines=8> */
.L_x_45:
[----:B------:R-:W-:Y:S05]  /*0d40*/  BSYNC.RECONVERGENT B0 ;  /* 0x0000000000007941 */ /* 0x000fea0003800200 */
.L_x_44:
[----:B------:R-:W-:Y:S06]  /*0d50*/  BAR.SYNC.DEFER_BLOCKING 0x0 ;  /* 0x0000000000007b1d */ /* 0x000fec0000010000 */
[----:B------:R-:W4:Y:S04]  /*0d60*/  @!P3 LDG.E.64 R14, desc[UR10][R14.64+0x10] ;  /* 0x0000100a0e0eb981 */ /* 0x000f28000c1e1b00 */
[----:B0123--:R-:W4:Y:S04]  /*0d70*/  @!P3 LDG.E.64 R16, desc[UR10][R12.64] ;  /* 0x0000000a0c10b981 */ /* 0x00ff28000c1e1b00 */
[----:B------:R-:W4:Y:S01]  /*0d80*/  @!P3 LDG.E.64 R28, desc[UR10][R26.64+0x10] ;  /* 0x0000100a1a1cb981 */ /* 0x000f22000c1e1b00 */
[----:B------:R-:W-:-:S02]  /*0d90*/  VIADD R7, R3, 0xffffffff ;  /* 0xffffffff03077836 */ /* 0x000fc40000000000 */
[----:B------:R-:W-:-:S03]  /*0da0*/  IMAD.MOV.U32 R18, RZ, RZ, 0x8 ;  /* 0x00000008ff127424 */ /* 0x000fc600078e00ff */
[----:B------:R-:W-:-:S04]  /*0db0*/  VIADDMNMX.U32 R7, R24, 0xfffffffc, R7, !PT ;  /* 0xfffffffc18077846 */ /* 0x000fc80007800007 */
[----:B------:R-:W-:Y:S01]  /*0dc0*/  ISETP.GT.U32.AND P4, PT, R7, 0x9, PT ;  /* 0x000000090700780c */ /* 0x000fe20003f84070 */
[----:B------:R-:W-:Y:S01]  /*0dd0*/  VIADD R7, R6, 0xf ;  /* 0x0000000f06077836 */ /* 0x000fe20000000000 */
[----:B----4-:R-:W-:Y:S01]  /*0de0*/  @!P3 DFMA R28, R16, R14, R28 ;  /* 0x0000000e101cb22b */ /* 0x010fe2000000001c */
[----:B------:R-:W-:Y:S02]  /*0df0*/  VIADD R16, R5, 0xfffffff2 ;  /* 0xfffffff205107836 */ /* 0x000fe40000000000 */
[----:B------:R-:W-:Y:S02]  /*0e00*/  IMAD.MOV.U32 R17, RZ, RZ, 0x8 ;  /* 0x00000008ff117424 */ /* 0x000fe400078e00ff */
[----:B------:R-:W-:Y:S02]  /*0e10*/  IMAD.WIDE R14, R7, R18, UR6 ;  /* 0x00000006070e7e25 */ /* 0x000fe4000f8e0212 */
[----:B------:R0:W-:Y:S02]  /*0e20*/  @!P3 STG.E.64 desc[UR10][R26.64+0x10], R28 ;  /* 0x0000101c1a00b986 */ /* 0x0001e4000c101b0a */
[----:B------:R-:W-:Y:S01]  /*0e30*/  IMAD.WIDE R16, R16, R17, UR8 ;  /* 0x0000000810107e25 */ /* 0x000fe2000f8e0211 */
        /* <DEDUP_REMOVED lines=22> */
.L_x_47:
[----:B------:R-:W-:Y:S05]  /*0fa0*/  BSYNC.RECONVERGENT B0 ;  /* 0x0000000000007941 */ /* 0x000fea0003800200 */
.L_x_46:
        /* <DEDUP_REMOVED lines=8> */
.L_x_49:
[----:B------:R-:W-:Y:S05]  /*1030*/  BSYNC.RECONVERGENT B0 ;  /* 0x0000000000007941 */ /* 0x000fea0003800200 */
.L_x_48:
        /* <DEDUP_REMOVED lines=8> */
.L_x_51:
[----:B------:R-:W-:Y:S05]  /*10c0*/  BSYNC.RECONVERGENT B0 ;  /* 0x0000000000007941 */ /* 0x000fea0003800200 */
.L_x_50:
[----:B------:R-:W-:Y:S06]  /*10d0*/  BAR.SYNC.DEFER_BLOCKING 0x0 ;  /* 0x0000000000007b1d */ /* 0x000fec0000010000 */
[----:B------:R-:W4:Y:S04]  /*10e0*/  @!P3 LDG.E.64 R14, desc[UR10][R14.64+0x10] ;  /* 0x0000100a0e0eb981 */ /* 0x000f28000c1e1b00 */
[----:B------:R-:W4:Y:S04]  /*10f0*/  @!P3 LDG.E.64 R20, desc[UR10][R12.64] ;  /* 0x0000000a0c14b981 */ /* 0x000f28000c1e1b00 */
[----:B0123--:R-:W4:Y:S01]  /*1100*/  @!P3 LDG.E.64 R18, desc[UR10][R16.64+0x10] ;  /* 0x0000100a1012b981 */ /* 0x00ff22000c1e1b00 */
[----:B------:R-:W-:Y:S01]  /*1110*/  VIADDMNMX.U32 R7, R24, 0xfffffffc, R3, !PT ;  /* 0xfffffffc18077846 */ /* 0x000fe20007800003 */
[----:B------:R-:W-:-:S03]  /*1120*/  VIADD R6, R6, 0x14 ;  /* 0x0000001406067836 */ /* 0x000fc60000000000 */
[----:B------:R-:W-:Y:S01]  /*1130*/  ISETP.GT.U32.AND P5, PT, R7, 0x9, PT ;  /* 0x000000090700780c */ /* 0x000fe20003fa4070 */
[----:B------:R-:W-:-:S04]  /*1140*/  IMAD.MOV.U32 R7, RZ, RZ, 0x8 ;  /* 0x00000008ff077424 */ /* 0x000fc800078e00ff */
[----:B------:R-:W-:Y:S01]  /*1150*/  IMAD.WIDE R6, R6, R7, UR6 ;  /* 0x0000000606067e25 */ /* 0x000fe2000f8e0207 */
[----:B----4-:R-:W-:-:S03]  /*1160*/  @!P3 DFMA R18, R20, R14, R18 ;  /* 0x0000000e1412b22b */ /* 0x010fc60000000012 */
[----:B------:R-:W-:Y:S02]  /*1170*/  VIADD R20, R5, 0xfffffffc ;  /* 0xfffffffc05147836 */ /* 0x000fe40000000000 */
[----:B------:R-:W-:Y:S02]  /*1180*/  IMAD.MOV.U32 R21, RZ, RZ, 0x8 ;  /* 0x00000008ff157424 */ /* 0x000fe400078e00ff */
[----:B------:R0:W-:Y:S02]  /*1190*/  @!P3 STG.E.64 desc[UR10][R16.64+0x10], R18 ;  /* 0x000010121000b986 */ /* 0x0001e4000c101b0a */
[----:B------:R-:W-:Y:S01]  /*11a0*/  IMAD.WIDE R14, R20, R21, UR8 ;  /* 0x00000008140e7e25 */ /* 0x000fe2000f8e0215 */
[----:B------:R-:W-:Y:S06]  /*11b0*/  BAR.SYNC.DEFER_BLOCKING 0x0 ;  /* 0x0000000000007b1d */ /* 0x000fec0000010000 */
[----:B------:R-:W2:Y:S04]  /*11c0*/  @!P5 LDG.E.64 R20, desc[UR10][R12.64] ;  /* 0x0000000a0c14d981 */ /* 0x000ea8000c1e1b00 */
[----:B------:R-:W2:Y:S04]  /*11d0*/  @!P5 LDG.E.64 R22, desc[UR10][R6.64+-0x10] ;  /* 0xfffff00a0616d981 */ /* 0x000ea8000c1e1b00 */
[----:B------:R-:W2:Y:S01]  /*11e0*/  @!P5 LDG.E.64 R26, desc[UR10][R14.64+-0x10] ;  /* 0xfffff00a0e1ad981 */ /* 0x000ea2000c1e1b00 */
[C-C-:B------:R-:W-:Y:S01]  /*11f0*/  VIADDMNMX.U32 R25, R24.reuse, 0xfffffffd, R3.reuse, !PT ;  /* 0xfffffffd18197846 */ /* 0x140fe20007800003 */
[----:B------:R-:W-:Y:S01]  /*1200*/  BSSY.RECONVERGENT B0, `(.L_x_52) ;  /* 0x0000010000007945 */ /* 0x000fe20003800200 */
[----:B------:R-:W-:-:S02]  /*1210*/  VIADDMNMX.U32 R28, R24, 0xfffffffe, R3, !PT ;  /* 0xfffffffe181c7846 */ /* 0x000fc40007800003 */
[----:B------:R-:W-:Y:S02]  /*1220*/  ISETP.GT.U32.AND P6, PT, R25, 0x9, PT ;  /* 0x000000091900780c */ /* 0x000fe40003fc4070 */
[----:B------:R-:W-:Y:S02]  /*1230*/  VIADDMNMX.U32 R24, R24, 0xffffffff, R3, !PT ;  /* 0xffffffff18187846 */ /* 0x000fe40007800003 */
[----:B------:R-:W-:Y:S02]  /*1240*/  ISETP.GT.U32.AND P4, PT, R28, 0x9, PT ;  /* 0x000000091c00780c */ /* 0x000fe40003f84070 */
[----:B------:R-:W-:Y:S02]  /*1250*/  ISETP.GT.U32.AND P3, PT, R24, 0x9, PT ;  /* 0x000000091800780c */ /* 0x000fe40003f64070 */
[----:B------:R-:W-:Y:S01]  /*1260*/  ISETP.GT.U32.OR P1, PT, R3, 0x9, P1 ;  /* 0x000000090300780c */ /* 0x000fe20000f24470 */
        /* <DEDUP_REMOVED lines=9> */
.L_x_53:
[----:B------:R-:W-:Y:S05]  /*1300*/  BSYNC.RECONVERGENT B0 ;  /* 0x0000000000007941 */ /* 0x000fea0003800200 */
.L_x_52:
        /* <DEDUP_REMOVED lines=8> */
.L_x_55:
[----:B------:R-:W-:Y:S05]  /*1390*/  BSYNC.RECONVERGENT B0 ;  /* 0x0000000000007941 */ /* 0x000fea0003800200 */
.L_x_54:
        /* <DEDUP_REMOVED lines=8> */
.L_x_57:
[----:B------:R-:W-:Y:S05]  /*1420*/  BSYNC.RECONVERGENT B0 ;  /* 0x0000000000007941 */ /* 0x000fea0003800200 */
.L_x_56:
[----:B------:R-:W-:Y:S06]  /*1430*/  BAR.SYNC.DEFER_BLOCKING 0x0 ;  /* 0x0000000000007b1d */ /* 0x000fec0000010000 */
[----:B------:R-:W-:Y:S04]  /*1440*/  BSSY.RECONVERGENT B0, `(.L_x_58) ;  /* 0x0000007000007945 */ /* 0x000fe80003800200 */
[----:B------:R-:W-:Y:S05]  /*1450*/  @P1 BRA `(.L_x_59) ;  /* 0x0000000000141947 */ /* 0x000fea0003800000 */
[----:B------:R-:W4:Y:S04]  /*1460*/  LDG.E.64 R12, desc[UR10][R12.64] ;  /* 0x0000000a0c0c7981 */ /* 0x000f28000c1e1b00 */
[----:B------:R-:W4:Y:S04]  /*1470*/  LDG.E.64 R6, desc[UR10][R6.64+0x10] ;  /* 0x0000100a06067981 */ /* 0x000f28000c1e1b00 */
[----:B0123--:R-:W4:Y:S02]  /*1480*/  LDG.E.64 R16, desc[UR10][R14.64+0x10] ;  /* 0x0000100a0e107981 */ /* 0x00ff24000c1e1b00 */
[----:B----4-:R-:W-:-:S07]  /*1490*/  DFMA R16, R12, R6, R16 ;  /* 0x000000060c10722b */ /* 0x010fce0000000010 */
[----:B------:R4:W-:Y:S04]  /*14a0*/  STG.E.64 desc[UR10][R14.64+0x10], R16 ;  /* 0x000010100e007986 */ /* 0x0009e8000c101b0a */
.L_x_59:
[----:B------:R-:W-:Y:S05]  /*14b0*/  BSYNC.RECONVERGENT B0 ;  /* 0x0000000000007941 */ /* 0x000fea0003800200 */
.L_x_58:
[----:B------:R-:W-:Y:S01]  /*14c0*/  IMAD.U32 R6, RZ, RZ, UR4 ;  /* 0x00000004ff067e24 */ /* 0x000fe2000f8e00ff */
[----:B------:R-:W-:Y:S04]  /*14d0*/  BAR.SYNC.DEFER_BLOCKING 0x0 ;  /* 0x0000000000007b1d */ /* 0x000fe80000010000 */
[----:B------:R-:W-:Y:S02]  /*14e0*/  ISETP.NE.OR P1, PT, R6, 0x5, !P0 ;  /* 0x000000050600780c */ /* 0x000fe40004725670 */
[----:B------:R-:W-:Y:S11]  /*14f0*/  BSSY.RECONVERGENT B0, `(.L_x_60) ;  /* 0x000006c000007945 */ /* 0x000ff60003800200 */
[----:B------:R-:W-:Y:S05]  /*1500*/  @P1 BRA `(.L_x_61) ;  /* 0x0000000400a81947 */ /* 0x000fea0003800000 */
[----:B01234-:R-:W0:Y:S01]  /*1510*/  LDC.64 R14, c[0x0][0x3a0] ;  /* 0x0000e800ff0e7b82 */ /* 0x01fe220000000a00 */
[----:B------:R-:W2:Y:S01]  /*1520*/  LDG.E.64 R6, desc[UR10][R8.64+-0x160] ;  /* 0xfffea00a08067981 */ /* 0x000ea2000c1e1b00 */
[----:B0-----:R-:W-:-:S06]  /*1530*/  IMAD.WIDE R14, R0, 0x8, R14 ;  /* 0x00000008000e7825 */ /* 0x001fcc00078e020e */
[----:B------:R-:W2:Y:S01]  /*1540*/  LDG.E.64 R14, desc[UR10][R14.64] ;  /* 0x0000000a0e0e7981 */ /* 0x000ea2000c1e1b00 */
[----:B------:R-:W-:Y:S01]  /*1550*/  UMOV UR12, 0x24dd2f1a ;  /* 0x24dd2f1a000c7882 */ /* 0x000fe20000000000 */
[----:B------:R-:W-:Y:S01]  /*1560*/  UMOV UR13, 0x3fe4f922 ;  /* 0x3fe4f922000d7882 */ /* 0x000fe20000000000 */
[----:B------:R-:W-:Y:S01]  /*1570*/  BSSY.RECONVERGENT B1, `(.L_x_62) ;  /* 0x0000062000017945 */ /* 0x000fe20003800200 */
[----:B--2---:R-:W-:-:S10]  /*1580*/  DADD R6, R6, R14 ;  /* 0x0000000006067229 */ /* 0x004fd4000000000e */
[----:B------:R-:W-:Y:S01]  /*1590*/  LOP3.LUT R13, R7, 0x7fffffff, RZ, 0xc0, !PT ;  /* 0x7fffffff070d7812 */ /* 0x000fe200078ec0ff */
[----:B------:R-:W-:-:S06]  /*15a0*/  IMAD.MOV.U32 R12, RZ, RZ, R6 ;  /* 0x000000ffff0c7224 */ /* 0x000fcc00078e0006 */
[----:B------:R-:W-:-:S14]  /*15b0*/  DSETP.GE.AND P1, PT, R12, UR12, PT ;  /* 0x0000000c0c007e2a */ /* 0x000fdc000bf26000 */
[----:B------:R-:W-:Y:S05]  /*15c0*/  @!P1 BRA `(.L_x_63) ;  /* 0x0000000000e49947 */ /* 0x000fea0003800000 */
[----:B------:R-:W-:Y:S01]  /*15d0*/  DADD R16, R12, R12 ;  /* 0x000000000c107229 */ /* 0x000fe2000000000c */
[----:B------:R-:W-:Y:S01]  /*15e0*/  UMOV UR12, 0xfefa39ef ;  /* 0xfefa39ef000c7882 */ /* 0x000fe20000000000 */
[----:B------:R-:W-:Y:S01]  /*15f0*/  UMOV UR13, 0x3fe62e42 ;  /* 0x3fe62e42000d7882 */ /* 0x000fe20000000000 */
[----:B------:R-:W-:Y:S01]  /*1600*/  IMAD.MOV.U32 R18, RZ, RZ, -0x7649667 ;  /* 0xf89b6999ff127424 */ /* 0x000fe200078e00ff */
[----:B------:R-:W-:Y:S01]  /*1610*/  ISETP.GT.U32.AND P1, PT, R13, 0x40330fc1, PT ;  /* 0x40330fc10d00780c */ /* 0x000fe20003f24070 */
[----:B------:R-:W-:Y:S01]  /*1620*/  IMAD.MOV.U32 R19, RZ, RZ, 0x3e928a27 ;  /* 0x3e928a27ff137424 */ /* 0x000fe200078e00ff */
[----:B------:R-:W0:Y:S02]  /*1630*/  F2F.F32.F64 R6, R16 ;  /* 0x0000001000067310 */ /* 0x000e240000301000 */
        /* <DEDUP_REMOVED lines=43> */
[----:B------:R-:W-:Y:S02]  /*18f0*/  IMAD.MOV.U32 R14, RZ, RZ, 0x0 ;  /* 0x00000000ff0e7424 */ /* 0x000fe400078e00ff */
[----:B------:R-:W-:-:S06]  /*1900*/  IMAD.MOV.U32 R15, RZ, RZ, 0x40000000 ;  /* 0x40000000ff0f7424 */ /* 0x000fcc00078e00ff */
[----:B------:R-:W-:-:S10]  /*1910*/  DFMA R16, R16, -R14, 1 ;  /* 0x3ff000001010742b */ /* 0x000fd4000000080e */
[----:B------:R-:W-:Y:S02]  /*1920*/  FSEL R13, R17, 1.875, !P1 ;  /* 0x3ff00000110d7808 */ /* 0x000fe40004800000 */
[----:B------:R-:W-:Y:S02]  /*1930*/  FSEL R6, R16, RZ, !P1 ;  /* 0x000000ff10067208 */ /* 0x000fe40004800000 */
[----:B------:R-:W-:Y:S01]  /*1940*/  LOP3.LUT R7, R13, 0x80000000, R7, 0xb8, !PT ;  /* 0x800000000d077812 */ /* 0x000fe200078eb807 */
[----:B------:R-:W-:Y:S06]  /*1950*/  BRA `(.L_x_64) ;  /* 0x00000000008c7947 */ /* 0x000fec0003800000 */
.L_x_63:
[----:B------:R-:W-:Y:S01]  /*1960*/  DMUL R12, R6, R6 ;  /* 0x00000006060c7228 */ /* 0x000fe20000000000 */
[----:B------:R-:W-:Y:S01]  /*1970*/  IMAD.MOV.U32 R14, RZ, RZ, 0x420afc3d ;  /* 0x420afc3dff0e7424 */ /* 0x000fe200078e00ff */
[----:B------:R-:W-:Y:S01]  /*1980*/  UMOV UR12, 0xe2f5e964 ;  /* 0xe2f5e964000c7882 */ /* 0x000fe20000000000 */
[----:B------:R-:W-:Y:S01]  /*1990*/  IMAD.MOV.U32 R15, RZ, RZ, 0x3f14359f ;  /* 0x3f14359fff0f7424 */ /* 0x000fe200078e00ff */
        /* <DEDUP_REMOVED lines=31> */
.L_x_64:
[----:B------:R-:W-:Y:S05]  /*1b90*/  BSYNC.RECONVERGENT B1 ;  /* 0x0000000000017941 */ /* 0x000fea0003800200 */
.L_x_62:
[----:B------:R0:W-:Y:S02]  /*1ba0*/  STG.E.64 desc[UR10][R8.64+-0x160], R6 ;  /* 0xfffea00608007986 */ /* 0x0001e4000c101b0a */
.L_x_61:
[----:B------:R-:W-:Y:S05]  /*1bb0*/  BSYNC.RECONVERGENT B0 ;  /* 0x0000000000007941 */ /* 0x000fea0003800200 */
.L_x_60:
[----:B------:R-:W-:-:S04]  /*1bc0*/  UIADD3 UR4, UPT, UPT, UR4, 0x1, URZ ;  /* 0x0000000104047890 */ /* 0x000fc8000fffe0ff */
[----:B------:R-:W-:-:S09]  /*1bd0*/  UISETP.NE.AND UP0, UPT, UR4, 0x6, UPT ;  /* 0x000000060400788c */ /* 0x000fd2000bf05270 */
[----:B------:R-:W-:Y:S05]  /*1be0*/  BRA.U UP0, `(.L_x_65) ;  /* 0xffffffe500c47547 */ /* 0x000fea000b83ffff */
[----:B------:R-:W-:Y:S05]  /*1bf0*/  EXIT ;  /* 0x000000000000794d */ /* 0x000fea0003800000 */
.L_x_66:
        /* <DEDUP_REMOVED lines=16> */
.L_x_108:


//--------------------- .text.pool1               --------------------------
	.section	.text.pool1,"ax",@progbits
	.align	128
        .global         pool1
        .type           pool1,@function
        .size           pool1,(.L_x_109 - pool1)
        .other          pool1,@"STO_CUDA_ENTRY STV_DEFAULT"
pool1:
.text.pool1:
[----:B------:R-:W-:Y:S08]  /*0000*/  LDC R1, c[0x0][0x37c] ;  /* 0x0000df00ff017b82 */ /* 0x000ff00000000800 */
[----:B------:R-:W0:Y:S01]  /*0010*/  LDC.64 R8, c[0x0][0x380] ;  /* 0x0000e000ff087b82 */ /* 0x000e220000000a00 */
[----:B------:R-:W0:Y:S02]  /*0020*/  LDCU.64 UR4, c[0x0][0x358] ;  /* 0x00006b00ff0477ac */ /* 0x000e240008000a00 */
[----:B0-----:R-:W2:Y:S04]  /*0030*/  LDG.E R4, desc[UR4][R8.64] ;  /* 0x0000000408047981 */ /* 0x001ea8000c1e1900 */
[----:B------:R-:W2:Y:S04]  /*0040*/  LDG.E R3, desc[UR4][R8.64+0x4] ;  /* 0x0000040408037981 */ /* 0x000ea8000c1e1900 */
[----:B------:R-:W3:Y:S01]  /*0050*/  LDG.E R5, desc[UR4][R8.64+0x8] ;  /* 0x0000080408057981 */ /* 0x000ee2000c1e1900 */
[----:B------:R-:W0:Y:S01]  /*0060*/  S2UR UR6, SR_CTAID.X ;  /* 0x00000000000679c3 */ /* 0x000e220000002500 */
[----:B------:R-:W0:Y:S07]  /*0070*/  S2R R7, SR_TID.X ;  /* 0x0000000000077919 */ /* 0x000e2e0000002100 */
[----:B------:R-:W0:Y:S02]  /*0080*/  LDC R0, c[0x0][0x360] ;  /* 0x0000d800ff007b82 */ /* 0x000e240000000800 */
[----:B0-----:R-:W-:-:S02]  /*0090*/  IMAD R7, R0, UR6, R7 ;  /* 0x0000000600077c24 */ /* 0x001fc4000f8e0207 */
[----:B--2---:R-:W-:-:S04]  /*00a0*/  IMAD R2, R4, R3, RZ ;  /* 0x0000000304027224 */ /* 0x004fc800078e02ff */
[----:B---3--:R-:W-:-:S05]  /*00b0*/  IMAD R0, R5, R2, RZ ;  /* 0x0000000205007224 */ /* 0x008fca00078e02ff */
[----:B------:R-:W-:-:S13]  /*00c0*/  ISETP.GE.AND P0, PT, R7, R0, PT ;  /* 0x000000000700720c */ /* 0x000fda0003f06270 */
[----:B------:R-:W-:Y:S05]  /*00d0*/  @P0 EXIT ;  /* 0x000000000000094d */ /* 0x000fea0003800000 */
[----:B------:R0:W2:Y:S01]  /*00e0*/  LDG.E R0, desc[UR4][R8.64+0xc] ;  /* 0x00000c0408007981 */ /* 0x0000a2000c1e1900 */
[----:B------:R-:W-:Y:S02]  /*00f0*/  IABS R13, R2 ;  /* 0x00000002000d7213 */ /* 0x000fe40000000000 */
[----:B------:R-:W-:Y:S02]  /*0100*/  IABS R12, R4 ;  /* 0x00000004000c7213 */ /* 0x000fe40000000000 */
[----:B------:R-:W1:Y:S01]  /*0110*/  I2F.RP R5, R13 ;  /* 0x0000000d00057306 */ /* 0x000e620000209400 */
[----:B0-----:R-:W-:-:S07]  /*0120*/  IABS R8, R7 ;  /* 0x0000000700087213 */ /* 0x001fce0000000000 */
[----:B-1----:R-:W0:Y:S02]  /*0130*/  MUFU.RCP R5, R5 ;  /* 0x0000000500057308 */ /* 0x002e240000001000 */
[----:B0-----:R-:W-:-:S06]  /*0140*/  VIADD R10, R5, 0xffffffe ;  /* 0x0ffffffe050a7836 */ /* 0x001fcc0000000000 */
[----:B------:R0:W1:Y:S02]  /*0150*/  F2I.FTZ.U32.TRUNC.NTZ R11, R10 ;  /* 0x0000000a000b7305 */ /* 0x000064000021f000 */
[----:B0-----:R-:W-:Y:S02]  /*0160*/  IMAD.MOV.U32 R10, RZ, RZ, RZ ;  /* 0x000000ffff0a7224 */ /* 0x001fe400078e00ff */
[----:B-1----:R-:W-:-:S04]  /*0170*/  IMAD.MOV R6, RZ, RZ, -R11 ;  /* 0x000000ffff067224 */ /* 0x002fc800078e0a0b */
[----:B------:R-:W-:Y:S01]  /*0180*/  IMAD R15, R6, R13, RZ ;  /* 0x0000000d060f7224 */ /* 0x000fe200078e02ff */
[----:B------:R-:W-:-:S03]  /*0190*/  IABS R6, R2 ;  /* 0x0000000200067213 */ /* 0x000fc60000000000 */
[----:B------:R-:W-:Y:S01]  /*01a0*/  IMAD.HI.U32 R11, R11, R15, R10 ;  /* 0x0000000f0b0b7227 */ /* 0x000fe200078e000a */
[----:B------:R-:W-:-:S03]  /*01b0*/  IADD3 R9, PT, PT, RZ, -R6, RZ ;  /* 0x80000006ff097210 */ /* 0x000fc60007ffe0ff */
[----:B------:R-:W-:Y:S02]  /*01c0*/  IMAD.MOV.U32 R6, RZ, RZ, R12 ;  /* 0x000000ffff067224 */ /* 0x000fe400078e000c */
[----:B------:R-:W-:Y:S02]  /*01d0*/  IMAD.HI.U32 R5, R11, R8, RZ ;  /* 0x000000080b057227 */ /* 0x000fe400078e00ff */
[----:B------:R-:W0:Y:S02]  /*01e0*/  I2F.RP R10, R6 ;  /* 0x00000006000a7306 */ /* 0x000e240000209400 */
[----:B------:R-:W-:-:S05]  /*01f0*/  IMAD R8, R5, R9, R8 ;  /* 0x0000000905087224 */ /* 0x000fca00078e0208 */
[----:B------:R-:W-:Y:S01]  /*0200*/  ISETP.GT.U32.AND P2, PT, R13, R8, PT ;  /* 0x000000080d00720c */ /* 0x000fe20003f44070 */
[----:B0-----:R-:W0:-:S12]  /*0210*/  MUFU.RCP R10, R10 ;  /* 0x0000000a000a7308 */ /* 0x001e180000001000 */
[----:B------:R-:W-:Y:S01]  /*0220*/  @!P2 IMAD.IADD R8, R8, 0x1, -R13 ;  /* 0x000000010808a824 */ /* 0x000fe200078e0a0d */
[----:B------:R-:W-:Y:S02]  /*0230*/  @!P2 IADD3 R5, PT, PT, R5, 0x1, RZ ;  /* 0x000000010505a810 */ /* 0x000fe40007ffe0ff */
[----:B------:R-:W-:Y:S02]  /*0240*/  ISETP.NE.AND P2, PT, R2, RZ, PT ;  /* 0x000000ff0200720c */ /* 0x000fe40003f45270 */
[----:B------:R-:W-:Y:S02]  /*0250*/  ISETP.GE.U32.AND P0, PT, R8, R13, PT ;  /* 0x0000000d0800720c */ /* 0x000fe40003f06070 */
[----:B------:R-:W-:-:S04]  /*0260*/  LOP3.LUT R8, R7, R2, RZ, 0x3c, !PT ;  /* 0x0000000207087212 */ /* 0x000fc800078e3cff */
[----:B------:R-:W-:Y:S01]  /*0270*/  ISETP.GE.AND P1, PT, R8, RZ, PT ;  /* 0x000000ff0800720c */ /* 0x000fe20003f26270 */
[----:B0-----:R-:W-:-:S04]  /*0280*/  VIADD R8, R10, 0xffffffe ;  /* 0x0ffffffe0a087836 */ /* 0x001fc80000000000 */
[----:B------:R0:W1:Y:S02]  /*0290*/  F2I.FTZ.U32.TRUNC.NTZ R9, R8 ;  /* 0x0000000800097305 */ /* 0x000064000021f000 */
[----:B------:R-:W-:-:S06]  /*02a0*/  @P0 VIADD R5, R5, 0x1 ;  /* 0x0000000105050836 */ /* 0x000fcc0000000000 */
[----:B------:R-:W-:Y:S01]  /*02b0*/  @!P1 IMAD.MOV R5, RZ, RZ, -R5 ;  /* 0x000000ffff059224 */ /* 0x000fe200078e0a05 */
[----:B------:R-:W-:Y:S01]  /*02c0*/  @!P2 LOP3.LUT R5, RZ, R2, RZ, 0x33, !PT ;  /* 0x00000002ff05a212 */ /* 0x000fe200078e33ff */
[----:B0-----:R-:W-:-:S04]  /*02d0*/  IMAD.MOV.U32 R8, RZ, RZ, RZ ;  /* 0x000000ffff087224 */ /* 0x001fc800078e00ff */
[----:B------:R-:W-:Y:S01]  /*02e0*/  IMAD.MOV R10, RZ, RZ, -R5 ;  /* 0x000000ffff0a7224 */ /* 0x000fe200078e0a05 */
[----:B-1----:R-:W-:-:S03]  /*02f0*/  IADD3 R13, PT, PT, RZ, -R9, RZ ;  /* 0x80000009ff0d7210 */ /* 0x002fc60007ffe0ff */
[----:B------:R-:W-:Y:S01]  /*0300*/  IMAD R11, R2, R10, R7 ;  /* 0x0000000a020b7224 */ /* 0x000fe200078e0207 */
[----:B------:R-:W-:Y:S01]  /*0310*/  IABS R10, R4 ;  /* 0x00000004000a7213 */ /* 0x000fe20000000000 */
[----:B------:R-:W-:-:S03]  /*0320*/  IMAD R7, R13, R6, RZ ;  /* 0x000000060d077224 */ /* 0x000fc600078e02ff */
[----:B------:R-:W-:Y:S01]  /*0330*/  IABS R2, R11 ;  /* 0x0000000b00027213 */ /* 0x000fe20000000000 */
[----:B------:R-:W-:Y:S01]  /*0340*/  IMAD.HI.U32 R8, R9, R7, R8 ;  /* 0x0000000709087227 */ /* 0x000fe200078e0008 */
[----:B------:R-:W-:-:S03]  /*0350*/  IADD3 R10, PT, PT, RZ, -R10, RZ ;  /* 0x8000000aff0a7210 */ /* 0x000fc60007ffe0ff */
[----:B------:R-:W-:Y:S02]  /*0360*/  IMAD.MOV.U32 R7, RZ, RZ, R2 ;  /* 0x000000ffff077224 */ /* 0x000fe400078e0002 */
[----:B------:R-:W-:Y:S02]  /*0370*/  IMAD.MOV.U32 R2, RZ, RZ, R10 ;  /* 0x000000ffff027224 */ /* 0x000fe400078e000a */
[----:B------:R-:W-:-:S04]  /*0380*/  IMAD.HI.U32 R8, R8, R7, RZ ;  /* 0x0000000708087227 */ /* 0x000fc800078e00ff */
[----:B------:R-:W-:Y:S01]  /*0390*/  IMAD R7, R8, R2, R7 ;  /* 0x0000000208077224 */ /* 0x000fe200078e0207 */
[----:B------:R-:W-:-:S04]  /*03a0*/  LOP3.LUT R2, R11, R4, RZ, 0x3c, !PT ;  /* 0x000000040b027212 */ /* 0x000fc800078e3cff */
[----:B------:R-:W-:Y:S02]  /*03b0*/  ISETP.GT.U32.AND P2, PT, R6, R7, PT ;  /* 0x000000070600720c */ /* 0x000fe40003f44070 */
[----:B------:R-:W-:-:S11]  /*03c0*/  ISETP.GE.AND P1, PT, R2, RZ, PT ;  /* 0x000000ff0200720c */ /* 0x000fd60003f26270 */
[-C--:B------:R-:W-:Y:S01]  /*03d0*/  @!P2 IADD3 R7, PT, PT, R7, -R6.reuse, RZ ;  /* 0x800000060707a210 */ /* 0x080fe20007ffe0ff */
[----:B------:R-:W-:Y:S01]  /*03e0*/  @!P2 VIADD R8, R8, 0x1 ;  /* 0x000000010808a836 */ /* 0x000fe20000000000 */
[----:B------:R-:W-:Y:S02]  /*03f0*/  ISETP.NE.AND P2, PT, R4, RZ, PT ;  /* 0x000000ff0400720c */ /* 0x000fe40003f45270 */
[----:B------:R-:W-:Y:S02]  /*0400*/  ISETP.GE.U32.AND P0, PT, R7, R6, PT ;  /* 0x000000060700720c */ /* 0x000fe40003f06070 */
[----:B------:R-:W0:Y:S11]  /*0410*/  LDC.64 R6, c[0x0][0x388] ;  /* 0x0000e200ff067b82 */ /* 0x000e360000000a00 */
[----:B------:R-:W-:Y:S01]  /*0420*/  @P0 VIADD R8, R8, 0x1 ;  /* 0x0000000108080836 */ /* 0x000fe20000000000 */
[----:B------:R-:W-:-:S04]  /*0430*/  ISETP.NE.AND P0, PT, R4, 0x5, PT ;  /* 0x000000050400780c */ /* 0x000fc80003f05270 */
[----:B------:R-:W-:Y:S02]  /*0440*/  @!P1 IADD3 R8, PT, PT, -R8, RZ, RZ ;  /* 0x000000ff08089210 */ /* 0x000fe40007ffe1ff */
[----:B------:R-:W-:-:S05]  /*0450*/  @!P2 LOP3.LUT R8, RZ, R4, RZ, 0x33, !PT ;  /* 0x00000004ff08a212 */ /* 0x000fca00078e33ff */
[--C-:B------:R-:W-:Y:S02]  /*0460*/  IMAD.MOV R9, RZ, RZ, -R8.reuse ;  /* 0x000000ffff097224 */ /* 0x100fe400078e0a08 */
[----:B------:R-:W-:Y:S02]  /*0470*/  IMAD R10, R3, R5, R8 ;  /* 0x00000005030a7224 */ /* 0x000fe400078e0208 */
[----:B------:R-:W-:Y:S02]  /*0480*/  IMAD R9, R4, R9, R11 ;  /* 0x0000000904097224 */ /* 0x000fe400078e020b */
[----:B------:R-:W-:Y:S02]  /*0490*/  IMAD.SHL.U32 R2, R8, 0x2, RZ ;  /* 0x0000000208027824 */ /* 0x000fe400078e00ff */
[----:B------:R-:W-:Y:S01]  /*04a0*/  IMAD R3, R10, 0xe, R9 ;  /* 0x0000000e0a037824 */ /* 0x000fe200078e0209 */
[----:B------:R-:W-:Y:S01]  /*04b0*/  SHF.L.U32 R11, R9, 0x1, RZ ;  /* 0x00000001090b7819 */ /* 0x000fe200000006ff */
[----:B--2---:R-:W-:-:S02]  /*04c0*/  IMAD R10, R0, R5, R2 ;  /* 0x00000005000a7224 */ /* 0x004fc400078e0202 */
[----:B0-----:R-:W-:Y:S01]  /*04d0*/  IMAD.WIDE R2, R3, 0x8, R6 ;  /* 0x0000000803027825 */ /* 0x001fe200078e0206 */
[----:B------:R-:W-:Y:S06]  /*04e0*/  @!P0 BRA `(.L_x_67) ;  /* 0x0000000000748947 */ /* 0x000fec0003800000 */
[----:B------:R-:W-:-:S13]  /*04f0*/  ISETP.NE.AND P0, PT, R4, 0xe, PT ;  /* 0x0000000e0400780c */ /* 0x000fda0003f05270 */
[----:B------:R-:W-:Y:S05]  /*0500*/  @P0 EXIT ;  /* 0x000000000000094d */ /* 0x000fea0003800000 */
[----:B------:R-:W0:Y:S01]  /*0510*/  LDC.64 R4, c[0x0][0x390] ;  /* 0x0000e400ff047b82 */ /* 0x000e220000000a00 */
[----:B------:R-:W-:-:S04]  /*0520*/  IMAD R7, R0, R10, R11 ;  /* 0x0000000a00077224 */ /* 0x000fc800078e020b */
[----:B0-----:R-:W-:-:S05]  /*0530*/  IMAD.WIDE R4, R7, 0x8, R4 ;  /* 0x0000000807047825 */ /* 0x001fca00078e0204 */
[----:B------:R-:W2:Y:S04]  /*0540*/  LDG.E.64 R6, desc[UR4][R4.64] ;  /* 0x0000000404067981 */ /* 0x000ea8000c1e1b00 */
[----:B------:R0:W3:Y:S01]  /*0550*/  LDG.E.64 R8, desc[UR4][R4.64+0x8] ;  /* 0x0000080404087981 */ /* 0x0000e2000c1e1b00 */
[----:B------:R-:W-:Y:S02]  /*0560*/  IMAD.MOV.U32 R12, RZ, RZ, 0x80000 ;  /* 0x00080000ff0c7424 */ /* 0x000fe400078e00ff */
[----:B0-----:R-:W-:Y:S01]  /*0570*/  IMAD.WIDE R4, R0, 0x8, R4 ;  /* 0x0000000800047825 */ /* 0x001fe200078e0204 */
[----:B--2---:R-:W-:-:S03]  /*0580*/  DSETP.MAX.AND P0, P1, R6, -256, PT ;  /* 0xc07000000600742a */ /* 0x004fc6000390f000 */
[----:B------:R-:W-:-:S05]  /*0590*/  IMAD.MOV.U32 R10, RZ, RZ, R7 ;  /* 0x000000ffff0a7224 */ /* 0x000fca00078e0007 */
[----:B------:R-:W-:Y:S02]  /*05a0*/  FSEL R11, R10, -3.75, P0 ;  /* 0xc07000000a0b7808 */ /* 0x000fe40000000000 */
[----:B------:R-:W-:-:S04]  /*05b0*/  SEL R6, R6, RZ, P0 ;  /* 0x000000ff06067207 */ /* 0x000fc80000000000 */
[----:B------:R-:W-:-:S04]  /*05c0*/  @P1 LOP3.LUT R11, R12, 0xc0700000, RZ, 0xfc, !PT ;  /* 0xc07000000c0b1812 */ /* 0x000fc800078efcff */
[----:B------:R-:W-:-:S06]  /*05d0*/  MOV R7, R11 ;  /* 0x0000000b00077202 */ /* 0x000fcc0000000f00 */
[----:B---3--:R-:W-:-:S06]  /*05e0*/  DSETP.GEU.AND P0, PT, R6, R8, PT ;  /* 0x000000080600722a */ /* 0x008fcc0003f0e000 */
[----:B------:R-:W-:Y:S02]  /*05f0*/  FSEL R10, R8, R6, !P0 ;  /* 0x00000006080a7208 */ /* 0x000fe40004000000 */
[----:B------:R-:W-:-:S05]  /*0600*/  FSEL R11, R9, R7, !P0 ;  /* 0x00000007090b7208 */ /* 0x000fca0004000000 */
[----:B------:R-:W-:Y:S04]  /*0610*/  STG.E.64 desc[UR4][R2.64], R10 ;  /* 0x0000000a02007986 */ /* 0x000fe8000c101b04 */
[----:B------:R-:W2:Y:S04]  /*0620*/  LDG.E.64 R6, desc[UR4][R4.64] ;  /* 0x0000000404067981 */ /* 0x000ea8000c1e1b00 */
[----:B------:R-:W3:Y:S01]  /*0630*/  LDG.E.64 R8, desc[UR4][R4.64+0x8] ;  /* 0x0000080404087981 */ /* 0x000ee2000c1e1b00 */
[----:B--2---:R-:W-:-:S06]  /*0640*/  DSETP.GEU.AND P0, PT, R10, R6, PT ;  /* 0x000000060a00722a */ /* 0x004fcc0003f0e000 */
[----:B------:R-:W-:Y:S02]  /*0650*/  FSEL R6, R6, R10, !P0 ;  /* 0x0000000a06067208 */ /* 0x000fe40004000000 */
[----:B------:R-:W-:-:S06]  /*0660*/  FSEL R7, R7, R11, !P0 ;  /* 0x0000000b07077208 */ /* 0x000fcc0004000000 */
[----:B---3--:R-:W-:-:S06]  /*0670*/  DSETP.GEU.AND P0, PT, R6, R8, PT ;  /* 0x000000080600722a */ /* 0x008fcc0003f0e000 */
[----:B------:R-:W-:Y:S02]  /*0680*/  FSEL R6, R8, R6, !P0 ;  /* 0x0000000608067208 */ /* 0x000fe40004000000 */
[----:B------:R-:W-:-:S05]  /*0690*/  FSEL R7, R9, R7, !P0 ;  /* 0x0000000709077208 */ /* 0x000fca0004000000 */
[----:B------:R-:W-:Y:S01]  /*06a0*/  STG.E.64 desc[UR4][R2.64], R6 ;  /* 0x0000000602007986 */ /* 0x000fe2000c101b04 */
[----:B------:R-:W-:Y:S05]  /*06b0*/  EXIT ;  /* 0x000000000000794d */ /* 0x000fea0003800000 */
.L_x_67:
[----:B------:R-:W0:Y:S01]  /*06c0*/  LDC.64 R2, c[0x0][0x390] ;  /* 0x0000e400ff027b82 */ /* 0x000e220000000a00 */
[----:B------:R-:W-:-:S04]  /*06d0*/  IMAD R11, R0, R10, R11 ;  /* 0x0000000a000b7224 */ /* 0x000fc800078e020b */
[----:B0-----:R-:W-:-:S05]  /*06e0*/  IMAD.WIDE R2, R11, 0x8, R2 ;  /* 0x000000080b027825 */ /* 0x001fca00078e0202 */
[----:B------:R-:W2:Y:S04]  /*06f0*/  LDG.E.64 R12, desc[UR4][R2.64] ;  /* 0x00000004020c7981 */ /* 0x000ea8000c1e1b00 */
[----:B------:R-:W3:Y:S01]  /*0700*/  LDG.E.64 R10, desc[UR4][R2.64+0x8] ;  /* 0x00000804020a7981 */ /* 0x000ee2000c1e1b00 */
[----:B------:R-:W-:Y:S02]  /*0710*/  IMAD.MOV.U32 R14, RZ, RZ, 0x80000 ;  /* 0x00080000ff0e7424 */ /* 0x000fe400078e00ff */
[----:B------:R-:W-:Y:S01]  /*0720*/  IMAD R8, R8, 0x50, R5 ;  /* 0x0000005008087824 */ /* 0x000fe200078e0205 */
[----:B--2---:R-:W-:Y:S01]  /*0730*/  DSETP.MAX.AND P0, P1, R12, -256, PT ;  /* 0xc07000000c00742a */ /* 0x004fe2000390f000 */
[----:B------:R-:W-:Y:S02]  /*0740*/  IMAD.MOV.U32 R4, RZ, RZ, R13 ;  /* 0x000000ffff047224 */ /* 0x000fe400078e000d */
[----:B------:R-:W-:-:S03]  /*0750*/  IMAD R13, R9, 0x10, R8 ;  /* 0x00000010090d7824 */ /* 0x000fc600078e0208 */
[----:B------:R-:W-:Y:S01]  /*0760*/  FSEL R15, R4, -3.75, P0 ;  /* 0xc0700000040f7808 */ /* 0x000fe20000000000 */
[----:B------:R-:W-:Y:S01]  /*0770*/  IMAD.WIDE R6, R13, 0x8, R6 ;  /* 0x000000080d067825 */ /* 0x000fe200078e0206 */
[----:B------:R-:W-:-:S06]  /*0780*/  SEL R4, R12, RZ, P0 ;  /* 0x000000ff0c047207 */ /* 0x000fcc0000000000 */
[----:B------:R-:W-:-:S04]  /*0790*/  @P1 LOP3.LUT R15, R14, 0xc0700000, RZ, 0xfc, !PT ;  /* 0xc07000000e0f1812 */ /* 0x000fc800078efcff */
[----:B------:R-:W-:-:S06]  /*07a0*/  MOV R5, R15 ;  /* 0x0000000f00057202 */ /* 0x000fcc0000000f00 */
[----:B---3--:R-:W-:-:S06]  /*07b0*/  DSETP.GEU.AND P0, PT, R4, R10, PT ;  /* 0x0000000a0400722a */ /* 0x008fcc0003f0e000 */
[----:B------:R-:W-:Y:S02]  /*07c0*/  FSEL R8, R10, R4, !P0 ;  /* 0x000000040a087208 */ /* 0x000fe40004000000 */
[----:B------:R-:W-:Y:S01]  /*07d0*/  FSEL R9, R11, R5, !P0 ;  /* 0x000000050b097208 */ /* 0x000fe20004000000 */
[----:B------:R-:W-:-:S04]  /*07e0*/  IMAD.WIDE R10, R0, 0x8, R2 ;  /* 0x00000008000a7825 */ /* 0x000fc800078e0202 */
        /* <DEDUP_REMOVED lines=11> */
.L_x_68:
        /* <DEDUP_REMOVED lines=14> */
.L_x_109:


//--------------------- .text.PARSADAC            --------------------------
	.section	.text.PARSADAC,"ax",@progbits
	.align	128
        .global         PARSADAC
        .type           PARSADAC,@function
        .size           PARSADAC,(.L_x_110 - PARSADAC)
        .other          PARSADAC,@"STO_CUDA_ENTRY STV_DEFAULT"
PARSADAC:
.text.PARSADAC:
[----:B------:R-:W-:Y:S08]  /*0000*/  LDC R1, c[0x0][0x37c] ;  /* 0x0000df00ff017b82 */ /* 0x000ff00000000800 */
[----:B------:R-:W0:Y:S01]  /*0010*/  LDC.64 R6, c[0x0][0x380] ;  /* 0x0000e000ff067b82 */ /* 0x000e220000000a00 */
[----:B------:R-:W0:Y:S02]  /*0020*/  LDCU.64 UR4, c[0x0][0x358] ;  /* 0x00006b00ff0477ac */ /* 0x000e240008000a00 */
[----:B0-----:R-:W2:Y:S04]  /*0030*/  LDG.E R0, desc[UR4][R6.64] ;  /* 0x0000000406007981 */ /* 0x001ea8000c1e1900 */
[----:B------:R-:W3:Y:S04]  /*0040*/  LDG.E R2, desc[UR4][R6.64+0x4] ;  /* 0x0000040406027981 */ /* 0x000ee8000c1e1900 */
[----:B------:R-:W4:Y:S01]  /*0050*/  LDG.E R9, desc[UR4][R6.64+0x8] ;  /* 0x0000080406097981 */ /* 0x000f22000c1e1900 */
[----:B------:R-:W0:Y:S01]  /*0060*/  S2UR UR6, SR_CTAID.X ;  /* 0x00000000000679c3 */ /* 0x000e220000002500 */
[----:B------:R-:W0:Y:S07]  /*0070*/  S2R R5, SR_TID.X ;  /* 0x0000000000057919 */ /* 0x000e2e0000002100 */
[----:B------:R-:W0:Y:S02]  /*0080*/  LDC R8, c[0x0][0x360] ;  /* 0x0000d800ff087b82 */ /* 0x000e240000000800 */
[----:B0-----:R-:W-:-:S02]  /*0090*/  IMAD R5, R8, UR6, R5 ;  /* 0x0000000608057c24 */ /* 0x001fc4000f8e0205 */
[----:B--2---:R-:W-:Y:S02]  /*00a0*/  VIADD R0, R0, 0xfffffffc ;  /* 0xfffffffc00007836 */ /* 0x004fe40000000000 */
[----:B---3--:R-:W-:-:S04]  /*00b0*/  VIADD R3, R2, 0xfffffffc ;  /* 0xfffffffc02037836 */ /* 0x008fc80000000000 */
[----:B------:R-:W-:-:S04]  /*00c0*/  IMAD R4, R0, R3, RZ ;  /* 0x0000000300047224 */ /* 0x000fc800078e02ff */
[----:B----4-:R-:W-:-:S05]  /*00d0*/  IMAD R8, R9, R4, RZ ;  /* 0x0000000409087224 */ /* 0x010fca00078e02ff */
[----:B------:R-:W-:-:S13]  /*00e0*/  ISETP.GE.AND P0, PT, R5, R8, PT ;  /* 0x000000080500720c */ /* 0x000fda0003f06270 */
[----:B------:R-:W-:Y:S05]  /*00f0*/  @P0 EXIT ;  /* 0x000000000000094d */ /* 0x000fea0003800000 */
[----:B------:R0:W2:Y:S01]  /*0100*/  LDG.E R3, desc[UR4][R6.64+0x10] ;  /* 0x0000100406037981 */ /* 0x0000a2000c1e1900 */
[----:B------:R-:W-:-:S04]  /*0110*/  IABS R12, R4 ;  /* 0x00000004000c7213 */ /* 0x000fc80000000000 */
[----:B------:R-:W1:Y:S01]  /*0120*/  I2F.RP R10, R12 ;  /* 0x0000000c000a7306 */ /* 0x000e620000209400 */
[----:B0-----:R-:W-:-:S04]  /*0130*/  IABS R6, R4 ;  /* 0x0000000400067213 */ /* 0x001fc80000000000 */
[----:B------:R-:W-:-:S03]  /*0140*/  IADD3 R7, PT, PT, RZ, -R6, RZ ;  /* 0x80000006ff077210 */ /* 0x000fc60007ffe0ff */
[----:B-1----:R-:W0:Y:S02]  /*0150*/  MUFU.RCP R10, R10 ;  /* 0x0000000a000a7308 */ /* 0x002e240000001000 */
[----:B0-----:R-:W-:Y:S02]  /*0160*/  IADD3 R8, PT, PT, R10, 0xffffffe, RZ ;  /* 0x0ffffffe0a087810 */ /* 0x001fe40007ffe0ff */
[----:B------:R-:W-:-:S04]  /*0170*/  IABS R10, R5 ;  /* 0x00000005000a7213 */ /* 0x000fc80000000000 */
[----:B------:R0:W1:Y:S02]  /*0180*/  F2I.FTZ.U32.TRUNC.NTZ R9, R8 ;  /* 0x0000000800097305 */ /* 0x000064000021f000 */
[----:B0-----:R-:W-:Y:S02]  /*0190*/  IMAD.MOV.U32 R8, RZ, RZ, RZ ;  /* 0x000000ffff087224 */ /* 0x001fe400078e00ff */
[----:B-1----:R-:W-:-:S04]  /*01a0*/  IMAD.MOV R11, RZ, RZ, -R9 ;  /* 0x000000ffff0b7224 */ /* 0x002fc800078e0a09 */
[----:B------:R-:W-:-:S04]  /*01b0*/  IMAD R11, R11, R12, RZ ;  /* 0x0000000c0b0b7224 */ /* 0x000fc800078e02ff */
[----:B------:R-:W-:Y:S01]  /*01c0*/  IMAD.HI.U32 R9, R9, R11, R8 ;  /* 0x0000000b09097227 */ /* 0x000fe200078e0008 */
[----:B------:R-:W-:-:S05]  /*01d0*/  IABS R11, R0 ;  /* 0x00000000000b7213 */ /* 0x000fca0000000000 */
[----:B------:R-:W-:Y:S02]  /*01e0*/  IMAD.MOV.U32 R6, RZ, RZ, R11 ;  /* 0x000000ffff067224 */ /* 0x000fe400078e000b */
[----:B------:R-:W-:Y:S02]  /*01f0*/  IMAD.HI.U32 R9, R9, R10, RZ ;  /* 0x0000000a09097227 */ /* 0x000fe400078e00ff */
[----:B------:R-:W0:Y:S02]  /*0200*/  I2F.RP R8, R6 ;  /* 0x0000000600087306 */ /* 0x000e240000209400 */
[----:B------:R-:W-:-:S05]  /*0210*/  IMAD R7, R9, R7, R10 ;  /* 0x0000000709077224 */ /* 0x000fca00078e020a */
[----:B------:R-:W-:Y:S01]  /*0220*/  ISETP.GT.U32.AND P2, PT, R12, R7, PT ;  /* 0x000000070c00720c */ /* 0x000fe20003f44070 */
[----:B0-----:R-:W0:-:S12]  /*0230*/  MUFU.RCP R8, R8 ;  /* 0x0000000800087308 */ /* 0x001e180000001000 */
[----:B------:R-:W-:Y:S02]  /*0240*/  @!P2 IMAD.IADD R7, R7, 0x1, -R12 ;  /* 0x000000010707a824 */ /* 0x000fe400078e0a0c */
[----:B------:R-:W-:Y:S01]  /*0250*/  @!P2 VIADD R9, R9, 0x1 ;  /* 0x000000010909a836 */ /* 0x000fe20000000000 */
[----:B------:R-:W-:Y:S02]  /*0260*/  ISETP.NE.AND P2, PT, R4, RZ, PT ;  /* 0x000000ff0400720c */ /* 0x000fe40003f45270 */
[----:B------:R-:W-:Y:S02]  /*0270*/  ISETP.GE.U32.AND P0, PT, R7, R12, PT ;  /* 0x0000000c0700720c */ /* 0x000fe40003f06070 */
[----:B------:R-:W-:-:S04]  /*0280*/  LOP3.LUT R7, R5, R4, RZ, 0x3c, !PT ;  /* 0x0000000405077212 */ /* 0x000fc800078e3cff */
[----:B------:R-:W-:Y:S02]  /*0290*/  ISETP.GE.AND P1, PT, R7, RZ, PT ;  /* 0x000000ff0700720c */ /* 0x000fe40003f26270 */
[----:B0-----:R-:W-:-:S04]  /*02a0*/  IADD3 R10, PT, PT, R8, 0xffffffe, RZ ;  /* 0x0ffffffe080a7810 */ /* 0x001fc80007ffe0ff */
[----:B------:R0:W1:Y:S01]  /*02b0*/  F2I.FTZ.U32.TRUNC.NTZ R11, R10 ;  /* 0x0000000a000b7305 */ /* 0x000062000021f000 */
[----:B------:R-:W-:-:S06]  /*02c0*/  @P0 VIADD R9, R9, 0x1 ;  /* 0x0000000109090836 */ /* 0x000fcc0000000000 */
[----:B------:R-:W-:Y:S02]  /*02d0*/  @!P1 IADD3 R9, PT, PT, -R9, RZ, RZ ;  /* 0x000000ff09099210 */ /* 0x000fe40007ffe1ff */
[----:B------:R-:W-:Y:S01]  /*02e0*/  @!P2 LOP3.LUT R9, RZ, R4, RZ, 0x33, !PT ;  /* 0x00000004ff09a212 */ /* 0x000fe200078e33ff */
[----:B0-----:R-:W-:-:S04]  /*02f0*/  HFMA2 R10, -RZ, RZ, 0, 0 ;  /* 0x00000000ff0a7431 */ /* 0x001fc800000001ff */
[----:B------:R-:W-:Y:S02]  /*0300*/  IMAD.MOV R7, RZ, RZ, -R9 ;  /* 0x000000ffff077224 */ /* 0x000fe400078e0a09 */
[----:B-1----:R-:W-:Y:S02]  /*0310*/  IMAD.MOV R15, RZ, RZ, -R11 ;  /* 0x000000ffff0f7224 */ /* 0x002fe400078e0a0b */
[----:B------:R-:W-:Y:S01]  /*0320*/  IMAD R13, R4, R7, R5 ;  /* 0x00000007040d7224 */ /* 0x000fe200078e0205 */
[----:B------:R-:W-:Y:S01]  /*0330*/  IABS R7, R0 ;  /* 0x0000000000077213 */ /* 0x000fe20000000000 */
[----:B------:R-:W-:-:S03]  /*0340*/  IMAD R5, R15, R6, RZ ;  /* 0x000000060f057224 */ /* 0x000fc600078e02ff */
[----:B------:R-:W-:Y:S01]  /*0350*/  IABS R4, R13 ;  /* 0x0000000d00047213 */ /* 0x000fe20000000000 */
[----:B------:R-:W-:-:S03]  /*0360*/  IMAD.HI.U32 R10, R11, R5, R10 ;  /* 0x000000050b0a7227 */ /* 0x000fc600078e000a */
[----:B------:R-:W-:Y:S01]  /*0370*/  MOV R5, R4 ;  /* 0x0000000400057202 */ /* 0x000fe20000000f00 */
[----:B------:R-:W-:-:S04]  /*0380*/  IMAD.MOV R7, RZ, RZ, -R7 ;  /* 0x000000ffff077224 */ /* 0x000fc800078e0a07 */
        /* <DEDUP_REMOVED lines=10> */
[----:B------:R-:W0:Y:S08]  /*0430*/  LDC.64 R6, c[0x0][0x390] ;  /* 0x0000e400ff067b82 */ /* 0x000e300000000a00 */
[----:B------:R-:W1:Y:S03]  /*0440*/  LDC.64 R4, c[0x0][0x388] ;  /* 0x0000e200ff047b82 */ /* 0x000e660000000a00 */
[----:B------:R-:W-:-:S05]  /*0450*/  @P0 IADD3 R10, PT, PT, R10, 0x1, RZ ;  /* 0x000000010a0a0810 */ /* 0x000fca0007ffe0ff */
[----:B------:R-:W-:Y:S01]  /*0460*/  @!P1 IMAD.MOV R10, RZ, RZ, -R10 ;  /* 0x000000ffff0a9224 */ /* 0x000fe200078e0a0a */
[----:B------:R-:W-:-:S05]  /*0470*/  @!P2 LOP3.LUT R10, RZ, R0, RZ, 0x33, !PT ;  /* 0x00000000ff0aa212 */ /* 0x000fca00078e33ff */
[--C-:B------:R-:W-:Y:S01]  /*0480*/  IMAD.MOV R11, RZ, RZ, -R10.reuse ;  /* 0x000000ffff0b7224 */ /* 0x100fe200078e0a0a */
[----:B--2---:R-:W-:Y:S02]  /*0490*/  IADD3 R2, PT, PT, R2, -0x3, -R3 ;  /* 0xfffffffd02027810 */ /* 0x004fe40007ffe803 */
[C---:B------:R-:W-:Y:S01]  /*04a0*/  IADD3 R3, PT, PT, R0.reuse, -R3, RZ ;  /* 0x8000000300037210 */ /* 0x040fe20007ffe0ff */
[----:B------:R-:W-:Y:S02]  /*04b0*/  IMAD R0, R0, R11, R13 ;  /* 0x0000000b00007224 */ /* 0x000fe400078e020d */
[C---:B------:R-:W-:Y:S02]  /*04c0*/  IMAD R2, R9.reuse, R2, R10 ;  /* 0x0000000209027224 */ /* 0x040fe400078e020a */
[----:B0-----:R-:W-:-:S03]  /*04d0*/  IMAD.WIDE R8, R9, 0x8, R6 ;  /* 0x0000000809087825 */ /* 0x001fc600078e0206 */
[----:B------:R-:W-:-:S03]  /*04e0*/  IADD3 R2, PT, PT, R2, -0x4, RZ ;  /* 0xfffffffc02027810 */ /* 0x000fc60007ffe0ff */
[----:B------:R-:W2:Y:S02]  /*04f0*/  LDG.E.64 R8, desc[UR4][R8.64] ;  /* 0x0000000408087981 */ /* 0x000ea4000c1e1b00 */
[----:B------:R-:W-:-:S05]  /*0500*/  IMAD R3, R3, R2, R2 ;  /* 0x0000000203037224 */ /* 0x000fca00078e0202 */
[----:B------:R-:W-:-:S05]  /*0510*/  IADD3 R3, PT, PT, R0, -0x4, R3 ;  /* 0xfffffffc00037810 */ /* 0x000fca0007ffe003 */
[----:B-1----:R-:W-:-:S05]  /*0520*/  IMAD.WIDE R2, R3, 0x8, R4 ;  /* 0x0000000803027825 */ /* 0x002fca00078e0204 */
        /* <DEDUP_REMOVED lines=12> */
[----:B------:R-:W-:Y:S01]  /*05f0*/  MOV R12, 0xf89b6999 ;  /* 0xf89b6999000c7802 */ /* 0x000fe20000000f00 */
[----:B------:R-:W-:Y:S01]  /*0600*/  IMAD.MOV.U32 R13, RZ, RZ, 0x3e928a27 ;  /* 0x3e928a27ff0d7424 */ /* 0x000fe200078e00ff */
[----:B------:R-:W-:Y:S01]  /*0610*/  ISETP.GT.U32.AND P0, PT, R7, 0x40330fc1, PT ;  /* 0x40330fc10700780c */ /* 0x000fe20003f04070 */
        /* <DEDUP_REMOVED lines=37> */
[----:B------:R-:W-:-:S07]  /*0870*/  MOV R8, RZ ;  /* 0x000000ff00087202 */ /* 0x000fce0000000f00 */
[----:B------:R-:W-:-:S08]  /*0880*/  DFMA R12, -R12, R10, R14 ;  /* 0x0000000a0c0c722b */ /* 0x000fd0000000010e */
[----:B------:R-:W-:-:S06]  /*0890*/  DADD R12, -R12, 2 ;  /* 0x400000000c0c7429 */ /* 0x000fcc0000000100 */
[----:B------:R-:W0:Y:S02]  /*08a0*/  MUFU.RCP64H R9, R13 ;  /* 0x0000000d00097308 */ /* 0x000e240000001800 */
[----:B0-----:R-:W-:-:S08]  /*08b0*/  DFMA R10, -R12, R8, 1 ;  /* 0x3ff000000c0a742b */ /* 0x001fd00000000108 */
[----:B------:R-:W-:-:S08]  /*08c0*/  DFMA R10, R10, R10, R10 ;  /* 0x0000000a0a0a722b */ /* 0x000fd0000000000a */
[----:B------:R-:W-:Y:S01]  /*08d0*/  DFMA R10, R8, R10, R8 ;  /* 0x0000000a080a722b */ /* 0x000fe20000000008 */
[----:B------:R-:W-:Y:S01]  /*08e0*/  IMAD.MOV.U32 R8, RZ, RZ, 0x0 ;  /* 0x00000000ff087424 */ /* 0x000fe200078e00ff */
[----:B------:R-:W-:-:S06]  /*08f0*/  MOV R9, 0x40000000 ;  /* 0x4000000000097802 */ /* 0x000fcc0000000f00 */
[----:B------:R-:W-:-:S10]  /*0900*/  DFMA R10, R10, -R8, 1 ;  /* 0x3ff000000a0a742b */ /* 0x000fd40000000808 */
[----:B------:R-:W-:Y:S02]  /*0910*/  FSEL R7, R11, 1.875, !P0 ;  /* 0x3ff000000b077808 */ /* 0x000fe40004000000 */
[----:B------:R-:W-:Y:S02]  /*0920*/  FSEL R4, R10, RZ, !P0 ;  /* 0x000000ff0a047208 */ /* 0x000fe40004000000 */
[----:B------:R-:W-:Y:S01]  /*0930*/  LOP3.LUT R5, R7, 0x80000000, R5, 0xb8, !PT ;  /* 0x8000000007057812 */ /* 0x000fe200078eb805 */
[----:B------:R-:W-:Y:S06]  /*0940*/  BRA `(.L_x_71) ;  /* 0x00000000008c7947 */ /* 0x000fec0003800000 */
.L_x_70:
[----:B------:R-:W-:Y:S01]  /*0950*/  DMUL R6, R4, R4 ;  /* 0x0000000404067228 */ /* 0x000fe20000000000 */
[----:B------:R-:W-:Y:S01]  /*0960*/  IMAD.MOV.U32 R8, RZ, RZ, 0x420afc3d ;  /* 0x420afc3dff087424 */ /* 0x000fe200078e00ff */
[----:B------:R-:W-:Y:S01]  /*0970*/  MOV R9, 0x3f14359f ;  /* 0x3f14359f00097802 */ /* 0x000fe20000000f00 */
[----:B------:R-:W-:Y:S01]  /*0980*/  UMOV UR6, 0xe2f5e964 ;  /* 0xe2f5e96400067882 */ /* 0x000fe20000000000 */
[----:B------:R-:W-:-:S04]  /*0990*/  UMOV UR7, 0x3ef0bc46 ;  /* 0x3ef0bc4600077882 */ /* 0x000fc80000000000 */
        /* <DEDUP_REMOVED lines=30> */
.L_x_71:
[----:B------:R-:W-:Y:S05]  /*0b80*/  BSYNC.RECONVERGENT B0 ;  /* 0x0000000000007941 */ /* 0x000fea0003800200 */
.L_x_69:
[----:B------:R-:W-:Y:S01]  /*0b90*/  STG.E.64 desc[UR4][R2.64], R4 ;  /* 0x0000000402007986 */ /* 0x000fe2000c101b04 */
[----:B------:R-:W-:Y:S05]  /*0ba0*/  EXIT ;  /* 0x000000000000794d */ /* 0x000fea0003800000 */
.L_x_72:
        /* <DEDUP_REMOVED lines=13> */
.L_x_110:


//--------------------- .text.Conv1               --------------------------
	.section	.text.Conv1,"ax",@progbits
	.align	128
        .global         Conv1
        .type           Conv1,@function
        .size           Conv1,(.L_x_111 - Conv1)
        .other          Conv1,@"STO_CUDA_ENTRY STV_DEFAULT"
Conv1:
.text.Conv1:
[----:B------:R-:W-:Y:S08]  /*0000*/  LDC R1, c[0x0][0x37c] ;  /* 0x0000df00ff017b82 */ /* 0x000ff00000000800 */
[----:B------:R-:W0:Y:S01]  /*0010*/  LDC.64 R4, c[0x0][0x380] ;  /* 0x0000e000ff047b82 */ /* 0x000e220000000a00 */
[----:B------:R-:W0:Y:S02]  /*0020*/  LDCU.64 UR10, c[0x0][0x358] ;  /* 0x00006b00ff0a77ac */ /* 0x000e240008000a00 */
[----:B0-----:R-:W2:Y:S04]  /*0030*/  LDG.E R0, desc[UR10][R4.64] ;  /* 0x0000000a04007981 */ /* 0x001ea8000c1e1900 */
[----:B------:R-:W2:Y:S04]  /*0040*/  LDG.E R3, desc[UR10][R4.64+0x10] ;  /* 0x0000100a04037981 */ /* 0x000ea8000c1e1900 */
[----:B------:R-:W3:Y:S04]  /*0050*/  LDG.E R2, desc[UR10][R4.64+0x4] ;  /* 0x0000040a04027981 */ /* 0x000ee8000c1e1900 */
[----:B------:R-:W4:Y:S01]  /*0060*/  LDG.E R9, desc[UR10][R4.64+0x8] ;  /* 0x0000080a04097981 */ /* 0x000f22000c1e1900 */
[----:B------:R-:W0:Y:S01]  /*0070*/  S2UR UR4, SR_CTAID.X ;  /* 0x00000000000479c3 */ /* 0x000e220000002500 */
[----:B------:R-:W0:Y:S07]  /*0080*/  S2R R11, SR_TID.X ;  /* 0x00000000000b7919 */ /* 0x000e2e0000002100 */
[----:B------:R-:W0:Y:S01]  /*0090*/  LDC R10, c[0x0][0x360] ;  /* 0x0000d800ff0a7b82 */ /* 0x000e220000000800 */
[----:B--2---:R-:W-:-:S02]  /*00a0*/  IMAD.IADD R8, R0, 0x1, -R3 ;  /* 0x0000000100087824 */ /* 0x004fc400078e0a03 */
[----:B---3--:R-:W-:-:S04]  /*00b0*/  IMAD.IADD R7, R2, 0x1, -R3 ;  /* 0x0000000102077824 */ /* 0x008fc800078e0a03 */
[C---:B------:R-:W-:Y:S01]  /*00c0*/  IMAD R7, R8.reuse, R7, R7 ;  /* 0x0000000708077224 */ /* 0x040fe200078e0207 */
[----:B------:R-:W-:-:S05]  /*00d0*/  IADD3 R8, PT, PT, R8, 0x1, RZ ;  /* 0x0000000108087810 */ /* 0x000fca0007ffe0ff */
[----:B------:R-:W-:Y:S02]  /*00e0*/  IMAD.IADD R6, R8, 0x1, R7 ;  /* 0x0000000108067824 */ /* 0x000fe400078e0207 */
[----:B0-----:R-:W-:Y:S02]  /*00f0*/  IMAD R7, R10, UR4, R11 ;  /* 0x000000040a077c24 */ /* 0x001fe4000f8e020b */
[----:B----4-:R-:W-:-:S05]  /*0100*/  IMAD R10, R9, R6, RZ ;  /* 0x00000006090a7224 */ /* 0x010fca00078e02ff */
[----:B------:R-:W-:-:S13]  /*0110*/  ISETP.GE.AND P0, PT, R7, R10, PT ;  /* 0x0000000a0700720c */ /* 0x000fda0003f06270 */
[----:B------:R-:W-:Y:S05]  /*0120*/  @P0 EXIT ;  /* 0x000000000000094d */ /* 0x000fea0003800000 */
[----:B------:R0:W2:Y:S01]  /*0130*/  LDG.E R4, desc[UR10][R4.64+0xc] ;  /* 0x00000c0a04047981 */ /* 0x0000a2000c1e1900 */
[-C--:B------:R-:W-:Y:S02]  /*0140*/  IABS R13, R6.reuse ;  /* 0x00000006000d7213 */ /* 0x080fe40000000000 */
[----:B------:R-:W-:Y:S02]  /*0150*/  IABS R14, R7 ;  /* 0x00000007000e7213 */ /* 0x000fe40000000000 */
[----:B------:R-:W1:Y:S01]  /*0160*/  I2F.RP R9, R13 ;  /* 0x0000000d00097306 */ /* 0x000e620000209400 */
[----:B0-----:R-:W-:-:S05]  /*0170*/  IABS R5, R6 ;  /* 0x0000000600057213 */ /* 0x001fca0000000000 */
[----:B------:R-:W-:Y:S02]  /*0180*/  IMAD.MOV R5, RZ, RZ, -R5 ;  /* 0x000000ffff057224 */ /* 0x000fe400078e0a05 */
[----:B-1----:R-:W0:Y:S02]  /*0190*/  MUFU.RCP R9, R9 ;  /* 0x0000000900097308 */ /* 0x002e240000001000 */
[----:B0-----:R-:W-:Y:S01]  /*01a0*/  VIADD R10, R9, 0xffffffe ;  /* 0x0ffffffe090a7836 */ /* 0x001fe20000000000 */
[----:B------:R-:W-:-:S05]  /*01b0*/  IABS R9, R8 ;  /* 0x0000000800097213 */ /* 0x000fca0000000000 */
[----:B------:R0:W1:Y:S02]  /*01c0*/  F2I.FTZ.U32.TRUNC.NTZ R11, R10 ;  /* 0x0000000a000b7305 */ /* 0x000064000021f000 */
[----:B0-----:R-:W-:Y:S01]  /*01d0*/  IMAD.MOV.U32 R10, RZ, RZ, RZ ;  /* 0x000000ffff0a7224 */ /* 0x001fe200078e00ff */
[----:B-1----:R-:W-:-:S05]  /*01e0*/  IADD3 R12, PT, PT, RZ, -R11, RZ ;  /* 0x8000000bff0c7210 */ /* 0x002fca0007ffe0ff */
[----:B------:R-:W-:Y:S02]  /*01f0*/  IMAD R15, R12, R13, RZ ;  /* 0x0000000d0c0f7224 */ /* 0x000fe400078e02ff */
[----:B------:R-:W0:Y:S02]  /*0200*/  I2F.RP R12, R9 ;  /* 0x00000009000c7306 */ /* 0x000e240000209400 */
[----:B------:R-:W-:Y:S01]  /*0210*/  IMAD.HI.U32 R11, R11, R15, R10 ;  /* 0x0000000f0b0b7227 */ /* 0x000fe200078e000a */
[----:B------:R-:W-:-:S05]  /*0220*/  MOV R10, R5 ;  /* 0x00000005000a7202 */ /* 0x000fca0000000f00 */
[----:B------:R-:W-:-:S04]  /*0230*/  IMAD.HI.U32 R5, R11, R14, RZ ;  /* 0x0000000e0b057227 */ /* 0x000fc800078e00ff */
[----:B------:R-:W-:Y:S01]  /*0240*/  IMAD R10, R5, R10, R14 ;  /* 0x0000000a050a7224 */ /* 0x000fe200078e020e */
[----:B0-----:R-:W0:Y:S04]  /*0250*/  MUFU.RCP R12, R12 ;  /* 0x0000000c000c7308 */ /* 0x001e280000001000 */
[----:B------:R-:W-:-:S13]  /*0260*/  ISETP.GT.U32.AND P2, PT, R13, R10, PT ;  /* 0x0000000a0d00720c */ /* 0x000fda0003f44070 */
        /* <DEDUP_REMOVED lines=20> */
[----:B------:R-:W-:-:S04]  /*03b0*/  IMAD.MOV.U32 R7, RZ, RZ, R6 ;  /* 0x000000ffff077224 */ /* 0x000fc800078e0006 */
        /* <DEDUP_REMOVED lines=9> */
[----:B------:R-:W0:Y:S01]  /*0450*/  LDC.64 R10, c[0x0][0x388] ;  /* 0x0000e200ff0a7b82 */ /* 0x000e220000000a00 */
[----:B------:R-:W-:-:S10]  /*0460*/  IADD3 R9, PT, PT, R2, 0x1, -R3 ;  /* 0x0000000102097810 */ /* 0x000fd40007ffe803 */
[----:B------:R-:W-:-:S05]  /*0470*/  @P0 IADD3 R6, PT, PT, R6, 0x1, RZ ;  /* 0x0000000106060810 */ /* 0x000fca0007ffe0ff */
[----:B------:R-:W-:Y:S01]  /*0480*/  @!P1 IMAD.MOV R6, RZ, RZ, -R6 ;  /* 0x000000ffff069224 */ /* 0x000fe200078e0a06 */
[----:B------:R-:W-:-:S04]  /*0490*/  @!P2 LOP3.LUT R6, RZ, R8, RZ, 0x33, !PT ;  /* 0x00000008ff06a212 */ /* 0x000fc800078e33ff */
[----:B------:R-:W-:Y:S01]  /*04a0*/  IADD3 R7, PT, PT, -R6, RZ, RZ ;  /* 0x000000ff06077210 */ /* 0x000fe20007ffe1ff */
[----:B------:R-:W-:-:S04]  /*04b0*/  IMAD R9, R5, R9, R6 ;  /* 0x0000000905097224 */ /* 0x000fc800078e0206 */
[----:B------:R-:W-:-:S04]  /*04c0*/  IMAD R7, R8, R7, R13 ;  /* 0x0000000708077224 */ /* 0x000fc800078e020d */
[----:B------:R-:W-:-:S04]  /*04d0*/  IMAD R9, R8, R9, R7 ;  /* 0x0000000908097224 */ /* 0x000fc800078e0207 */
[----:B0-----:R-:W-:Y:S01]  /*04e0*/  IMAD.WIDE R10, R9, 0x8, R10 ;  /* 0x00000008090a7825 */ /* 0x001fe200078e020a */
[----:B------:R-:W-:-:S04]  /*04f0*/  CS2R R8, SRZ ;  /* 0x0000000000087805 */ /* 0x000fc8000001ff00 */
[----:B------:R0:W-:Y:S01]  /*0500*/  STG.E.64 desc[UR10][R10.64], RZ ;  /* 0x000000ff0a007986 */ /* 0x0001e2000c101b0a */
[----:B--2---:R-:W-:-:S13]  /*0510*/  ISETP.GE.AND P0, PT, R4, 0x1, PT ;  /* 0x000000010400780c */ /* 0x004fda0003f06270 */
[----:B0-----:R-:W-:Y:S05]  /*0520*/  @!P0 BRA `(.L_x_73) ;  /* 0x0000000800908947 */ /* 0x001fea0003800000 */
[----:B------:R-:W0:Y:S01]  /*0530*/  LDCU.128 UR4, c[0x0][0x390] ;  /* 0x00007200ff0477ac */ /* 0x000e220008000c00 */
[C---:B------:R-:W-:Y:S02]  /*0540*/  LOP3.LUT R8, R3.reuse, 0x7ffffff8, RZ, 0xc0, !PT ;  /* 0x7ffffff803087812 */ /* 0x040fe400078ec0ff */
[----:B------:R-:W-:-:S03]  /*0550*/  LOP3.LUT R9, R3, 0x7, RZ, 0xc0, !PT ;  /* 0x0000000703097812 */ /* 0x000fc600078ec0ff */
[----:B------:R-:W-:Y:S01]  /*0560*/  IMAD.MOV R22, RZ, RZ, -R8 ;  /* 0x000000ffff167224 */ /* 0x000fe200078e0a08 */
[----:B0-----:R-:W-:Y:S02]  /*0570*/  UIADD3 UR8, UP0, UPT, UR4, 0x20, URZ ;  /* 0x0000002004087890 */ /* 0x001fe4000ff1e0ff */
[----:B------:R-:W-:Y:S02]  /*0580*/  UIADD3 UR6, UP1, UPT, UR6, 0x20, URZ ;  /* 0x0000002006067890 */ /* 0x000fe4000ff3e0ff */
[----:B------:R-:W-:Y:S02]  /*0590*/  UIADD3.X UR9, UPT, UPT, URZ, UR5, URZ, UP0, !UPT ;  /* 0x00000005ff097290 */ /* 0x000fe400087fe4ff */
[----:B------:R-:W-:Y:S01]  /*05a0*/  UIADD3.X UR7, UPT, UPT, URZ, UR7, URZ, UP1, !UPT ;  /* 0x00000007ff077290 */ /* 0x000fe20008ffe4ff */
[----:B------:R-:W-:-:S11]  /*05b0*/  UMOV UR4, URZ ;  /* 0x000000ff00047c82 */ /* 0x000fd60008000000 */
.L_x_80:
[----:B------:R-:W-:-:S13]  /*05c0*/  ISETP.GE.AND P0, PT, R3, 0x1, PT ;  /* 0x000000010300780c */ /* 0x000fda0003f06270 */
[----:B012---:R-:W-:Y:S05]  /*05d0*/  @!P0 BRA `(.L_x_74) ;  /* 0x0000000800548947 */ /* 0x007fea0003800000 */
[----:B------:R-:W-:Y:S01]  /*05e0*/  IMAD R24, R4, R5, UR4 ;  /* 0x0000000404187e24 */ /* 0x000fe2000f8e0205 */
[----:B------:R-:W-:Y:S01]  /*05f0*/  UMOV UR5, URZ ;  /* 0x000000ff00057c82 */ /* 0x000fe20008000000 */
[----:B------:R-:W-:Y:S02]  /*0600*/  IMAD R23, R2, UR4, R6 ;  /* 0x0000000402177c24 */ /* 0x000fe4000f8e0206 */
[----:B------:R-:W-:-:S07]  /*0610*/  IMAD R24, R3, R24, RZ ;  /* 0x0000001803187224 */ /* 0x000fce00078e02ff */
.L_x_79:
[----:B------:R-:W-:Y:S01]  /*0620*/  ISETP.GE.U32.AND P1, PT, R3, 0x8, PT ;  /* 0x000000080300780c */ /* 0x000fe20003f26070 */
[----:B------:R-:W-:Y:S01]  /*0630*/  VIADD R26, R23, UR5 ;  /* 0x00000005171a7c36 */ /* 0x000fe20008000000 */
[----:B-12---:R-:W-:Y:S01]  /*0640*/  IADD3 R12, PT, PT, R24, UR5, RZ ;  /* 0x00000005180c7c10 */ /* 0x006fe2000fffe0ff */
[----:B------:R-:W-:Y:S01]  /*0650*/  UIADD3 UR5, UPT, UPT, UR5, 0x1, URZ ;  /* 0x0000000105057890 */ /* 0x000fe2000fffe0ff */
[----:B------:R-:W-:Y:S02]  /*0660*/  HFMA2 R27, -RZ, RZ, 0, 0 ;  /* 0x00000000ff1b7431 */ /* 0x000fe400000001ff */
[----:B------:R-:W-:Y:S02]  /*0670*/  IMAD R26, R0, R26, R7 ;  /* 0x0000001a001a7224 */ /* 0x000fe400078e0207 */
[C---:B------:R-:W-:Y:S01]  /*0680*/  IMAD R25, R3.reuse, R12, RZ ;  /* 0x0000000c03197224 */ /* 0x040fe200078e02ff */
[----:B------:R-:W-:-:S04]  /*0690*/  ISETP.NE.AND P0, PT, R3, UR5, PT ;  /* 0x0000000503007c0c */ /* 0x000fc8000bf05270 */
[----:B0-----:R-:W-:Y:S09]  /*06a0*/  @!P1 BRA `(.L_x_75) ;  /* 0x0000000000fc9947 */ /* 0x001ff20003800000 */
[----:B------:R-:W-:Y:S01]  /*06b0*/  IMAD.MOV.U32 R28, RZ, RZ, R25 ;  /* 0x000000ffff1c7224 */ /* 0x000fe200078e0019 */
[----:B------:R-:W-:Y:S01]  /*06c0*/  MOV R27, R26 ;  /* 0x0000001a001b7202 */ /* 0x000fe20000000f00 */
[----:B------:R-:W-:-:S07]  /*06d0*/  IMAD.MOV.U32 R29, RZ, RZ, R22 ;  /* 0x000000ffff1d7224 */ /* 0x000fce00078e0016 */
.L_x_76:
[----:B------:R-:W-:Y:S01]  /*06e0*/  MOV R12, UR8 ;  /* 0x00000008000c7c02 */ /* 0x000fe20008000f00 */
[----:B------:R-:W-:Y:S01]  /*06f0*/  IMAD.U32 R13, RZ, RZ, UR9 ;  /* 0x00000009ff0d7e24 */ /* 0x000fe2000f8e00ff */
[----:B------:R-:W-:Y:S01]  /*0700*/  MOV R14, UR6 ;  /* 0x00000006000e7c02 */ /* 0x000fe20008000f00 */
[----:B------:R-:W-:Y:S01]  /*0710*/  IMAD.U32 R15, RZ, RZ, UR7 ;  /* 0x00000007ff0f7e24 */ /* 0x000fe2000f8e00ff */
[----:B------:R-:W2:Y:S01]  /*0720*/  LDG.E.64 R16, desc[UR10][R10.64] ;  /* 0x0000000a0a107981 */ /* 0x000ea2000c1e1b00 */
[----:B------:R-:W-:-:S04]  /*0730*/  IMAD.WIDE R12, R27, 0x8, R12 ;  /* 0x000000081b0c7825 */ /* 0x000fc800078e020c */
[----:B------:R-:W-:Y:S01]  /*0740*/  IMAD.WIDE R14, R28, 0x8, R14 ;  /* 0x000000081c0e7825 */ /* 0x000fe200078e020e */
[----:B0-----:R-:W2:Y:S04]  /*0750*/  LDG.E.64 R18, desc[UR10][R12.64+-0x20] ;  /* 0xffffe00a0c127981 */ /* 0x001ea8000c1e1b00 */
[----:B------:R-:W2:Y:S02]  /*0760*/  LDG.E.64 R20, desc[UR10][R14.64+-0x20] ;  /* 0xffffe00a0e147981 */ /* 0x000ea4000c1e1b00 */
[----:B--2---:R-:W-:-:S07]  /*0770*/  DFMA R16, R20, R18, R16 ;  /* 0x000000121410722b */ /* 0x004fce0000000010 */
[----:B------:R0:W-:Y:S01]  /*0780*/  STG.E.64 desc[UR10][R10.64], R16 ;  /* 0x000000100a007986 */ /* 0x0001e2000c101b0a */
[----:B------:R-:W-:Y:S06]  /*0790*/  BAR.SYNC.DEFER_BLOCKING 0x0 ;  /* 0x0000000000007b1d */ /* 0x000fec0000010000 */
[----:B------:R-:W2:Y:S04]  /*07a0*/  LDG.E.64 R20, desc[UR10][R14.64+-0x18] ;  /* 0xffffe80a0e147981 */ /* 0x000ea8000c1e1b00 */
[----:B------:R-:W2:Y:S04]  /*07b0*/  LDG.E.64 R18, desc[UR10][R12.64+-0x18] ;  /* 0xffffe80a0c127981 */ /* 0x000ea8000c1e1b00 */
[----:B0-----:R-:W2:Y:S02]  /*07c0*/  LDG.E.64 R16, desc[UR10][R10.64] ;  /* 0x0000000a0a107981 */ /* 0x001ea4000c1e1b00 */
[----:B--2---:R-:W-:-:S07]  /*07d0*/  DFMA R18, R20, R18, R16 ;  /* 0x000000121412722b */ /* 0x004fce0000000010 */
[----:B------:R0:W-:Y:S01]  /*07e0*/  STG.E.64 desc[UR10][R10.64], R18 ;  /* 0x000000120a007986 */ /* 0x0001e2000c101b0a */
[----:B------:R-:W-:Y:S06]  /*07f0*/  BAR.SYNC.DEFER_BLOCKING 0x0 ;  /* 0x0000000000007b1d */ /* 0x000fec0000010000 */
[----:B------:R-:W2:Y:S04]  /*0800*/  LDG.E.64 R20, desc[UR10][R14.64+-0x10] ;  /* 0xfffff00a0e147981 */ /* 0x000ea8000c1e1b00 */
        /* <DEDUP_REMOVED lines=29> */
[----:B0-----:R-:W2:Y:S04]  /*09e0*/  LDG.E.64 R16, desc[UR10][R14.64+0x18] ;  /* 0x0000180a0e107981 */ /* 0x001ea8000c1e1b00 */
[----:B------:R-:W2:Y:S04]  /*09f0*/  LDG.E.64 R20, desc[UR10][R12.64+0x18] ;  /* 0x0000180a0c147981 */ /* 0x000ea8000c1e1b00 */
[----:B------:R-:W2:Y:S01]  /*0a00*/  LDG.E.64 R18, desc[UR10][R10.64] ;  /* 0x0000000a0a127981 */ /* 0x000ea2000c1e1b00 */
[----:B------:R-:W-:-:S04]  /*0a10*/  IADD3 R29, PT, PT, R29, 0x8, RZ ;  /* 0x000000081d1d7810 */ /* 0x000fc80007ffe0ff */
[----:B------:R-:W-:Y:S01]  /*0a20*/  ISETP.NE.AND P1, PT, R29, RZ, PT ;  /* 0x000000ff1d00720c */ /* 0x000fe20003f25270 */
[----:B------:R-:W-:Y:S01]  /*0a30*/  VIADD R27, R27, 0x8 ;  /* 0x000000081b1b7836 */ /* 0x000fe20000000000 */
[----:B------:R-:W-:Y:S01]  /*0a40*/  IADD3 R28, PT, PT, R28, 0x8, RZ ;  /* 0x000000081c1c7810 */ /* 0x000fe20007ffe0ff */
[----:B--2---:R-:W-:-:S07]  /*0a50*/  DFMA R18, R16, R20, R18 ;  /* 0x000000141012722b */ /* 0x004fce0000000012 */
[----:B------:R0:W-:Y:S01]  /*0a60*/  STG.E.64 desc[UR10][R10.64], R18 ;  /* 0x000000120a007986 */ /* 0x0001e2000c101b0a */
[----:B------:R-:W-:Y:S06]  /*0a70*/  BAR.SYNC.DEFER_BLOCKING 0x0 ;  /* 0x0000000000007b1d */ /* 0x000fec0000010000 */
[----:B------:R-:W-:Y:S05]  /*0a80*/  @P1 BRA `(.L_x_76) ;  /* 0xfffffffc00141947 */ /* 0x000fea000383ffff */
[----:B------:R-:W-:-:S07]  /*0a90*/  IMAD.MOV.U32 R27, RZ, RZ, R8 ;  /* 0x000000ffff1b7224 */ /* 0x000fce00078e0008 */
.L_x_75:
[----:B------:R-:W-:-:S13]  /*0aa0*/  ISETP.NE.AND P1, PT, R9, RZ, PT ;  /* 0x000000ff0900720c */ /* 0x000fda0003f25270 */
[----:B------:R-:W-:Y:S05]  /*0ab0*/  @!P1 BRA `(.L_x_77) ;  /* 0x0000000400189947 */ /* 0x000fea0003800000 */
[----:B------:R-:W-:-:S04]  /*0ac0*/  IADD3 R12, PT, PT, R9, -0x1, RZ ;  /* 0xffffffff090c7810 */ /* 0x000fc80007ffe0ff */
[----:B------:R-:W-:-:S13]  /*0ad0*/  ISETP.GE.U32.AND P1, PT, R12, 0x3, PT ;  /* 0x000000030c00780c */ /* 0x000fda0003f26070 */
[----:B------:R-:W-:Y:S05]  /*0ae0*/  @!P1 BRA `(.L_x_78) ;  /* 0x00000000007c9947 */ /* 0x000fea0003800000 */
[----:B------:R-:W1:Y:S01]  /*0af0*/  LDC.64 R20, c[0x0][0x398] ;  /* 0x0000e600ff147b82 */ /* 0x000e620000000a00 */
[----:B------:R-:W-:Y:S01]  /*0b00*/  IADD3 R15, PT, PT, R26, R27, RZ ;  /* 0x0000001b1a0f7210 */ /* 0x000fe20007ffe0ff */
[----:B------:R-:W-:-:S06]  /*0b10*/  IMAD.IADD R13, R25, 0x1, R27 ;  /* 0x00000001190d7824 */ /* 0x000fcc00078e021b */
[----:B0-----:R-:W0:Y:S01]  /*0b20*/  LDC.64 R18, c[0x0][0x390] ;  /* 0x0000e400ff127b82 */ /* 0x001e220000000a00 */
[----:B-1----:R-:W-:Y:S02]  /*0b30*/  IMAD.WIDE R20, R13, 0x8, R20 ;  /* 0x000000080d147825 */ /* 0x002fe400078e0214 */
[----:B------:R-:W2:Y:S04]  /*0b40*/  LDG.E.64 R12, desc[UR10][R10.64] ;  /* 0x0000000a0a0c7981 */ /* 0x000ea8000c1e1b00 */
[----:B------:R-:W2:Y:S01]  /*0b50*/  LDG.E.64 R16, desc[UR10][R20.64] ;  /* 0x0000000a14107981 */ /* 0x000ea2000c1e1b00 */
[----:B0-----:R-:W-:-:S05]  /*0b60*/  IMAD.WIDE R18, R15, 0x8, R18 ;  /* 0x000000080f127825 */ /* 0x001fca00078e0212 */
[----:B------:R-:W2:Y:S02]  /*0b70*/  LDG.E.64 R14, desc[UR10][R18.64] ;  /* 0x0000000a120e7981 */ /* 0x000ea4000c1e1b00 */
[----:B--2---:R-:W-:-:S07]  /*0b80*/  DFMA R28, R16, R14, R12 ;  /* 0x0000000e101c722b */ /* 0x004fce000000000c */
[----:B------:R0:W-:Y:S01]  /*0b90*/  STG.E.64 desc[UR10][R10.64], R28 ;  /* 0x0000001c0a007986 */ /* 0x0001e2000c101b0a */
[----:B------:R-:W-:Y:S06]  /*0ba0*/  BAR.SYNC.DEFER_BLOCKING 0x0 ;  /* 0x0000000000007b1d */ /* 0x000fec0000010000 */
[----:B------:R-:W0:Y:S04]  /*0bb0*/  LDG.E.64 R16, desc[UR10][R20.64+0x8] ;  /* 0x0000080a14107981 */ /* 0x000e28000c1e1b00 */
[----:B------:R-:W0:Y:S04]  /*0bc0*/  LDG.E.64 R14, desc[UR10][R18.64+0x8] ;  /* 0x0000080a120e7981 */ /* 0x000e28000c1e1b00 */
[----:B------:R-:W0:Y:S02]  /*0bd0*/  LDG.E.64 R12, desc[UR10][R10.64] ;  /* 0x0000000a0a0c7981 */ /* 0x000e24000c1e1b00 */
[----:B0-----:R-:W-:-:S07]  /*0be0*/  DFMA R28, R16, R14, R12 ;  /* 0x0000000e101c722b */ /* 0x001fce000000000c */
        /* <DEDUP_REMOVED lines=8> */
[----:B------:R-:W2:Y:S04]  /*0c70*/  LDG.E.64 R12, desc[UR10][R20.64+0x18] ;  /* 0x0000180a140c7981 */ /* 0x000ea8000c1e1b00 */
[----:B------:R-:W2:Y:S04]  /*0c80*/  LDG.E.64 R16, desc[UR10][R18.64+0x18] ;  /* 0x0000180a12107981 */ /* 0x000ea8000c1e1b00 */
[----:B------:R-:W2:Y:S01]  /*0c90*/  LDG.E.64 R14, desc[UR10][R10.64] ;  /* 0x0000000a0a0e7981 */ /* 0x000ea2000c1e1b00 */
[----:B------:R-:W-:Y:S01]  /*0ca0*/  VIADD R27, R27, 0x4 ;  /* 0x000000041b1b7836 */ /* 0x000fe20000000000 */
[----:B--2---:R-:W-:-:S07]  /*0cb0*/  DFMA R12, R12, R16, R14 ;  /* 0x000000100c0c722b */ /* 0x004fce000000000e */
[----:B------:R1:W-:Y:S01]  /*0cc0*/  STG.E.64 desc[UR10][R10.64], R12 ;  /* 0x0000000c0a007986 */ /* 0x0003e2000c101b0a */
[----:B------:R-:W-:Y:S06]  /*0cd0*/  BAR.SYNC.DEFER_BLOCKING 0x0 ;  /* 0x0000000000007b1d */ /* 0x000fec0000010000 */
.L_x_78:
[----:B------:R-:W-:-:S13]  /*0ce0*/  LOP3.LUT P1, R16, R3, 0x3, RZ, 0xc0, !PT ;  /* 0x0000000303107812 */ /* 0x000fda000782c0ff */
[----:B------:R-:W-:Y:S05]  /*0cf0*/  @!P1 BRA `(.L_x_77) ;  /* 0x0000000000889947 */ /* 0x000fea0003800000 */
[----:B------:R-:W2:Y:S01]  /*0d00*/  LDC.64 R14, c[0x0][0x398] ;  /* 0x0000e600ff0e7b82 */ /* 0x000ea20000000a00 */
[----:B------:R-:W-:-:S07]  /*0d10*/  ISETP.NE.AND P1, PT, R16, 0x1, PT ;  /* 0x000000011000780c */ /* 0x000fce0003f25270 */
[----:B-1----:R-:W1:Y:S06]  /*0d20*/  LDC.64 R12, c[0x0][0x390] ;  /* 0x0000e400ff0c7b82 */ /* 0x002e6c0000000a00 */
[----:B------:R-:W-:Y:S01]  /*0d30*/  @P1 IADD3 R17, PT, PT, R25, R27, RZ ;  /* 0x0000001b19111210 */ /* 0x000fe20007ffe0ff */
[----:B0-----:R-:W-:-:S04]  /*0d40*/  @P1 IMAD.IADD R19, R26, 0x1, R27 ;  /* 0x000000011a131824 */ /* 0x001fc800078e021b */
[----:B--2---:R-:W-:Y:S02]  /*0d50*/  @P1 IMAD.WIDE R14, R17, 0x8, R14 ;  /* 0x00000008110e1825 */ /* 0x004fe400078e020e */
[----:B------:R-:W2:Y:S04]  /*0d60*/  @P1 LDG.E.64 R16, desc[UR10][R10.64] ;  /* 0x0000000a0a101981 */ /* 0x000ea8000c1e1b00 */
[----:B------:R-:W2:Y:S01]  /*0d70*/  @P1 LDG.E.64 R20, desc[UR10][R14.64] ;  /* 0x0000000a0e141981 */ /* 0x000ea2000c1e1b00 */
[----:B-1----:R-:W-:-:S05]  /*0d80*/  @P1 IMAD.WIDE R12, R19, 0x8, R12 ;  /* 0x00000008130c1825 */ /* 0x002fca00078e020c */
[----:B------:R-:W2:Y:S02]  /*0d90*/  @P1 LDG.E.64 R18, desc[UR10][R12.64] ;  /* 0x0000000a0c121981 */ /* 0x000ea4000c1e1b00 */
[----:B--2---:R-:W-:-:S07]  /*0da0*/  @P1 DFMA R28, R20, R18, R16 ;  /* 0x00000012141c122b */ /* 0x004fce0000000010 */
[----:B------:R2:W-:Y:S01]  /*0db0*/  @P1 STG.E.64 desc[UR10][R10.64], R28 ;  /* 0x0000001c0a001986 */ /* 0x0005e2000c101b0a */
[----:B------:R-:W-:Y:S06]  /*0dc0*/  @P1 BAR.SYNC.DEFER_BLOCKING 0x0 ;  /* 0x0000000000001b1d */ /* 0x000fec0000010000 */
[----:B------:R0:W3:Y:S04]  /*0dd0*/  @P1 LDG.E.64 R20, desc[UR10][R14.64+0x8] ;  /* 0x0000080a0e141981 */ /* 0x0000e8000c1e1b00 */
[----:B------:R-:W3:Y:S04]  /*0de0*/  @P1 LDG.E.64 R18, desc[UR10][R12.64+0x8] ;  /* 0x0000080a0c121981 */ /* 0x000ee8000c1e1b00 */
[----:B------:R-:W3:Y:S01]  /*0df0*/  @P1 LDG.E.64 R16, desc[UR10][R10.64] ;  /* 0x0000000a0a101981 */ /* 0x000ee2000c1e1b00 */
[----:B0-----:R-:W-:-:S04]  /*0e00*/  LOP3.LUT R14, R3, 0x1, RZ, 0xc0, !PT ;  /* 0x00000001030e7812 */ /* 0x001fc800078ec0ff */
[----:B------:R-:W-:Y:S02]  /*0e10*/  ISETP.NE.U32.AND P2, PT, R14, 0x1, PT ;  /* 0x000000010e00780c */ /* 0x000fe40003f45070 */
[----:B------:R-:W-:-:S11]  /*0e20*/  @P1 IADD3 R27, PT, PT, R27, 0x2, RZ ;  /* 0x000000021b1b1810 */ /* 0x000fd60007ffe0ff */
[----:B------:R-:W-:Y:S01]  /*0e30*/  @!P2 IMAD.IADD R25, R25, 0x1, R27 ;  /* 0x000000011919a824 */ /* 0x000fe200078e021b */
[----:B------:R-:W-:Y:S01]  /*0e40*/  @!P2 IADD3 R27, PT, PT, R26, R27, RZ ;  /* 0x0000001b1a1ba210 */ /* 0x000fe20007ffe0ff */
[----:B---3--:R-:W-:Y:S01]  /*0e50*/  @P1 DFMA R20, R20, R18, R16 ;  /* 0x000000121414122b */ /* 0x008fe20000000010 */
[----:B------:R-:W0:Y:S08]  /*0e60*/  LDC.64 R18, c[0x0][0x398] ;  /* 0x0000e600ff127b82 */ /* 0x000e300000000a00 */
[----:B------:R-:W1:Y:S01]  /*0e70*/  LDC.64 R16, c[0x0][0x390] ;  /* 0x0000e400ff107b82 */ /* 0x000e620000000a00 */
[----:B------:R2:W-:Y:S07]  /*0e80*/  @P1 STG.E.64 desc[UR10][R10.64], R20 ;  /* 0x000000140a001986 */ /* 0x0005ee000c101b0a */
[----:B------:R-:W-:Y:S01]  /*0e90*/  @P1 BAR.SYNC.DEFER_BLOCKING 0x0 ;  /* 0x0000000000001b1d */ /* 0x000fe20000010000 */
[----:B0-----:R-:W-:-:S04]  /*0ea0*/  @!P2 IMAD.WIDE R18, R25, 0x8, R18 ;  /* 0x000000081912a825 */ /* 0x001fc800078e0212 */
[----:B-1----:R-:W-:Y:S01]  /*0eb0*/  @!P2 IMAD.WIDE R16, R27, 0x8, R16 ;  /* 0x000000081b10a825 */ /* 0x002fe200078e0210 */
[----:B------:R-:W3:Y:S04]  /*0ec0*/  @!P2 LDG.E.64 R12, desc[UR10][R10.64] ;  /* 0x0000000a0a0ca981 */ /* 0x000ee8000c1e1b00 */
[----:B------:R-:W3:Y:S04]  /*0ed0*/  @!P2 LDG.E.64 R18, desc[UR10][R18.64] ;  /* 0x0000000a1212a981 */ /* 0x000ee8000c1e1b00 */
[----:B------:R-:W3:Y:S02]  /*0ee0*/  @!P2 LDG.E.64 R16, desc[UR10][R16.64] ;  /* 0x0000000a1010a981 */ /* 0x000ee4000c1e1b00 */
[----:B---3--:R-:W-:-:S07]  /*0ef0*/  @!P2 DFMA R12, R18, R16, R12 ;  /* 0x00000010120ca22b */ /* 0x008fce000000000c */
[----:B------:R2:W-:Y:S01]  /*0f00*/  @!P2 STG.E.64 desc[UR10][R10.64], R12 ;  /* 0x0000000c0a00a986 */ /* 0x0005e2000c101b0a */
[----:B------:R-:W-:Y:S06]  /*0f10*/  @!P2 BAR.SYNC.DEFER_BLOCKING 0x0 ;  /* 0x000000000000ab1d */ /* 0x000fec0000010000 */
.L_x_77:
[----:B------:R-:W-:Y:S05]  /*0f20*/  @P0 BRA `(.L_x_79) ;  /* 0xfffffff400bc0947 */ /* 0x000fea000383ffff */
.L_x_74:
[----:B------:R-:W-:-:S06]  /*0f30*/  UIADD3 UR4, UPT, UPT, UR4, 0x1, URZ ;  /* 0x0000000104047890 */ /* 0x000fcc000fffe0ff */
[----:B------:R-:W-:-:S13]  /*0f40*/  ISETP.NE.AND P0, PT, R4, UR4, PT ;  /* 0x0000000404007c0c */ /* 0x000fda000bf05270 */
[----:B------:R-:W-:Y:S05]  /*0f50*/  @P0 BRA `(.L_x_80) ;  /* 0xfffffff400980947 */ /* 0x000fea000383ffff */
[----:B------:R3:W5:Y:S02]  /*0f60*/  LDG.E.64 R8, desc[UR10][R10.64] ;  /* 0x0000000a0a087981 */ /* 0x000764000c1e1b00 */
.L_x_73:
[----:B------:R-:W4:Y:S02]  /*0f70*/  LDC.64 R6, c[0x0][0x3a0] ;  /* 0x0000e800ff067b82 */ /* 0x000f240000000a00 */
[----:B----4-:R-:W-:-:S05]  /*0f80*/  IMAD.WIDE R6, R5, 0x8, R6 ;  /* 0x0000000805067825 */ /* 0x010fca00078e0206 */
[----:B------:R-:W4:Y:S01]  /*0f90*/  LDG.E.64 R2, desc[UR10][R6.64] ;  /* 0x0000000a06027981 */ /* 0x000f22000c1e1b00 */
[----:B------:R-:W-:Y:S01]  /*0fa0*/  UMOV UR4, 0x24dd2f1a ;  /* 0x24dd2f1a00047882 */ /* 0x000fe20000000000 */
[----:B------:R-:W-:Y:S01]  /*0fb0*/  UMOV UR5, 0x3fe4f922 ;  /* 0x3fe4f92200057882 */ /* 0x000fe20000000000 */
[----:B------:R-:W-:Y:S01]  /*0fc0*/  BSSY.RECONVERGENT B0, `(.L_x_81) ;  /* 0x0000062000007945 */ /* 0x000fe20003800200 */
[----:B----45:R-:W-:-:S10]  /*0fd0*/  DADD R2, R2, R8 ;  /* 0x0000000002027229 */ /* 0x030fd40000000008 */
[----:B------:R-:W-:Y:S01]  /*0fe0*/  LOP3.LUT R5, R3, 0x7fffffff, RZ, 0xc0, !PT ;  /* 0x7fffffff03057812 */ /* 0x000fe200078ec0ff */
[----:B------:R-:W-:-:S06]  /*0ff0*/  IMAD.MOV.U32 R4, RZ, RZ, R2 ;  /* 0x000000ffff047224 */ /* 0x000fcc00078e0002 */
[----:B------:R-:W-:-:S14]  /*1000*/  DSETP.GE.AND P0, PT, R4, UR4, PT ;  /* 0x0000000404007e2a */ /* 0x000fdc000bf06000 */
[----:B------:R-:W-:Y:S05]  /*1010*/  @!P0 BRA `(.L_x_82) ;  /* 0x0000000000e48947 */ /* 0x000fea0003800000 */
[----:B------:R-:W-:Y:S01]  /*1020*/  DADD R8, R4, R4 ;  /* 0x0000000004087229 */ /* 0x000fe20000000004 */
[----:B------:R-:W-:Y:S01]  /*1030*/  UMOV UR4, 0xfefa39ef ;  /* 0xfefa39ef00047882 */ /* 0x000fe20000000000 */
[----:B------:R-:W-:Y:S01]  /*1040*/  UMOV UR5, 0x3fe62e42 ;  /* 0x3fe62e4200057882 */ /* 0x000fe20000000000 */
[----:B-12---:R-:W-:Y:S01]  /*1050*/  MOV R12, 0xf89b6999 ;  /* 0xf89b6999000c7802 */ /* 0x006fe20000000f00 */
[----:B------:R-:W-:Y:S01]  /*1060*/  IMAD.MOV.U32 R13, RZ, RZ, 0x3e928a27 ;  /* 0x3e928a27ff0d7424 */ /* 0x000fe200078e00ff */
[----:B------:R-:W-:Y:S01]  /*1070*/  ISETP.GT.U32.AND P0, PT, R5, 0x40330fc1, PT ;  /* 0x40330fc10500780c */ /* 0x000fe20003f04070 */
[----:B------:R-:W1:Y:S02]  /*1080*/  F2F.F32.F64 R0, R8 ;  /* 0x0000000800007310 */ /* 0x000e640000301000 */
[----:B-1----:R-:W-:-:S06]  /*1090*/  FMUL R0, R0, 1.4426950216293334961 ;  /* 0x3fb8aa3b00007820 */ /* 0x002fcc0000400000 */
[----:B------:R-:W1:Y:S08]  /*10a0*/  FRND R0, R0 ;  /* 0x0000000000007307 */ /* 0x000e700000201000 */
[----:B-1----:R1:W2:Y:S08]  /*10b0*/  F2F.F64.F32 R6, R0 ;  /* 0x0000000000067310 */ /* 0x0022b00000201800 */
[----:B-1----:R-:W1:Y:S01]  /*10c0*/  MUFU.EX2 R0, R0 ;  /* 0x0000000000007308 */ /* 0x002e620000000800 */
[----:B--2---:R-:W-:Y:S01]  /*10d0*/  DFMA R6, R6, -UR4, R8 ;  /* 0x8000000406067c2b */ /* 0x004fe20008000008 */
[----:B------:R-:W-:Y:S01]  /*10e0*/  UMOV UR4, 0xa4741b81 ;  /* 0xa4741b8100047882 */ /* 0x000fe20000000000 */
[----:B------:R-:W-:-:S06]  /*10f0*/  UMOV UR5, 0x3e5ae904 ;  /* 0x3e5ae90400057882 */ /* 0x000fcc0000000000 */
[C---:B------:R-:W-:Y:S01]  /*1100*/  DFMA R12, R6.reuse, UR4, R12 ;  /* 0x00000004060c7c2b */ /* 0x040fe2000800000c */
[----:B------:R-:W-:Y:S01]  /*1110*/  UMOV UR4, 0x15ff7e07 ;  /* 0x15ff7e0700047882 */ /* 0x000fe20000000000 */
[----:B------:R-:W-:Y:S01]  /*1120*/  UMOV UR5, 0x3ec71de7 ;  /* 0x3ec71de700057882 */ /* 0x000fe20000000000 */
[----:B-1----:R-:W1:Y:S05]  /*1130*/  F2F.F64.F32 R8, R0 ;  /* 0x0000000000087310 */ /* 0x002e6a0000201800 */
[----:B------:R-:W-:Y:S01]  /*1140*/  DFMA R12, R6, R12, UR4 ;  /* 0x00000004060c7e2b */ /* 0x000fe2000800000c */
[----:B------:R-:W-:Y:S01]  /*1150*/  UMOV UR4, 0x6b0ac45a ;  /* 0x6b0ac45a00047882 */ /* 0x000fe20000000000 */
[----:B------:R-:W-:-:S06]  /*1160*/  UMOV UR5, 0x3efa019a ;  /* 0x3efa019a00057882 */ /* 0x000fcc0000000000 */
[----:B------:R-:W-:Y:S01]  /*1170*/  DFMA R12, R6, R12, UR4 ;  /* 0x00000004060c7e2b */ /* 0x000fe2000800000c */
[----:B------:R-:W-:Y:S01]  /*1180*/  UMOV UR4, 0x17eed94f ;  /* 0x17eed94f00047882 */ /* 0x000fe20000000000 */
[----:B------:R-:W-:Y:S01]  /*1190*/  UMOV UR5, 0x3f2a01a0 ;  /* 0x3f2a01a000057882 */ /* 0x000fe20000000000 */
[----:B-1----:R-:W-:-:S05]  /*11a0*/  DADD R14, -R8, 1 ;  /* 0x3ff00000080e7429 */ /* 0x002fca0000000100 */
        /* <DEDUP_REMOVED lines=21> */
[----:B------:R-:W1:Y:S02]  /*1300*/  MUFU.RCP64H R7, R13 ;  /* 0x0000000d00077308 */ /* 0x000e640000001800 */
[----:B-1----:R-:W-:-:S08]  /*1310*/  DFMA R8, -R12, R6, 1 ;  /* 0x3ff000000c08742b */ /* 0x002fd00000000106 */
        /* <DEDUP_REMOVED lines=9> */
.L_x_82:
        /* <DEDUP_REMOVED lines=35> */
.L_x_83:
[----:B------:R-:W-:Y:S05]  /*15e0*/  BSYNC.RECONVERGENT B0 ;  /* 0x0000000000007941 */ /* 0x000fea0003800200 */
.L_x_81:
[----:B------:R-:W-:Y:S01]  /*15f0*/  STG.E.64 desc[UR10][R10.64], R2 ;  /* 0x000000020a007986 */ /* 0x000fe2000c101b0a */
[----:B------:R-:W-:Y:S05]  /*1600*/  EXIT ;  /* 0x000000000000794d */ /* 0x000fea0003800000 */
.L_x_84:
        /* <DEDUP_REMOVED lines=15> */
.L_x_111:


//--------------------- .text.PARSAD              --------------------------
	.section	.text.PARSAD,"ax",@progbits
	.align	128
        .global         PARSAD
        .type           PARSAD,@function
        .size           PARSAD,(.L_x_112 - PARSAD)
        .other          PARSAD,@"STO_CUDA_ENTRY STV_DEFAULT"
PARSAD:
.text.PARSAD:
        /* <DEDUP_REMOVED lines=14> */
[----:B------:R-:W2:Y:S02]  /*00e0*/  LDG.E R2, desc[UR8][R8.64+0xc] ;  /* 0x00000c0808027981 */ /* 0x000ea4000c1e1900 */
[----:B--2---:R-:W-:-:S13]  /*00f0*/  ISETP.GE.AND P0, PT, R2, 0x1, PT ;  /* 0x000000010200780c */ /* 0x004fda0003f06270 */
[----:B------:R-:W-:Y:S05]  /*0100*/  @!P0 EXIT ;  /* 0x000000000000894d */ /* 0x000fea0003800000 */
[----:B------:R0:W2:Y:S01]  /*0110*/  LDG.E R5, desc[UR8][R8.64+0x10] ;  /* 0x0000100808057981 */ /* 0x0000a2000c1e1900 */
[----:B------:R-:W-:Y:S01]  /*0120*/  IABS R13, R4 ;  /* 0x00000004000d7213 */ /* 0x000fe20000000000 */
[----:B------:R-:W-:-:S03]  /*0130*/  UMOV UR4, URZ ;  /* 0x000000ff00047c82 */ /* 0x000fc60008000000 */
[----:B------:R-:W1:Y:S01]  /*0140*/  I2F.RP R6, R13 ;  /* 0x0000000d00067306 */ /* 0x000e620000209400 */
[----:B0-----:R-:W-:Y:S02]  /*0150*/  IABS R8, R7 ;  /* 0x0000000700087213 */ /* 0x001fe40000000000 */
[----:B------:R-:W-:-:S05]  /*0160*/  IABS R9, R4 ;  /* 0x0000000400097213 */ /* 0x000fca0000000000 */
[----:B------:R-:W-:Y:S01]  /*0170*/  IMAD.MOV R9, RZ, RZ, -R9 ;  /* 0x000000ffff097224 */ /* 0x000fe200078e0a09 */
[----:B-1----:R-:W0:Y:S02]  /*0180*/  MUFU.RCP R6, R6 ;  /* 0x0000000600067308 */ /* 0x002e240000001000 */
[----:B0-----:R-:W-:Y:S01]  /*0190*/  VIADD R10, R6, 0xffffffe ;  /* 0x0ffffffe060a7836 */ /* 0x001fe20000000000 */
[----:B------:R-:W-:-:S05]  /*01a0*/  IABS R6, R0 ;  /* 0x0000000000067213 */ /* 0x000fca0000000000 */
[----:B------:R0:W1:Y:S02]  /*01b0*/  F2I.FTZ.U32.TRUNC.NTZ R11, R10 ;  /* 0x0000000a000b7305 */ /* 0x000064000021f000 */
[----:B0-----:R-:W-:Y:S02]  /*01c0*/  IMAD.MOV.U32 R10, RZ, RZ, RZ ;  /* 0x000000ffff0a7224 */ /* 0x001fe400078e00ff */
[----:B-1----:R-:W-:-:S04]  /*01d0*/  IMAD.MOV R12, RZ, RZ, -R11 ;  /* 0x000000ffff0c7224 */ /* 0x002fc800078e0a0b */
[----:B------:R-:W-:-:S04]  /*01e0*/  IMAD R15, R12, R13, RZ ;  /* 0x0000000d0c0f7224 */ /* 0x000fc800078e02ff */
[----:B------:R-:W-:Y:S02]  /*01f0*/  IMAD.HI.U32 R11, R11, R15, R10 ;  /* 0x0000000f0b0b7227 */ /* 0x000fe400078e000a */
[----:B------:R-:W0:Y:S04]  /*0200*/  I2F.RP R10, R6 ;  /* 0x00000006000a7306 */ /* 0x000e280000209400 */
[----:B------:R-:W-:-:S04]  /*0210*/  IMAD.HI.U32 R11, R11, R8, RZ ;  /* 0x000000080b0b7227 */ /* 0x000fc800078e00ff */
        /* <DEDUP_REMOVED lines=15> */
[----:B------:R-:W-:Y:S02]  /*0310*/  IMAD.MOV R10, RZ, RZ, -R11 ;  /* 0x000000ffff0a7224 */ /* 0x000fe400078e0a0b */
[----:B-1----:R-:W-:Y:S02]  /*0320*/  IMAD.MOV R13, RZ, RZ, -R9 ;  /* 0x000000ffff0d7224 */ /* 0x002fe400078e0a09 */
[----:B------:R-:W-:Y:S01]  /*0330*/  IMAD R15, R4, R10, R7 ;  /* 0x0000000a040f7224 */ /* 0x000fe200078e0207 */
[----:B------:R-:W-:Y:S01]  /*0340*/  IABS R10, R0 ;  /* 0x00000000000a7213 */ /* 0x000fe20000000000 */
[----:B------:R-:W-:Y:S02]  /*0350*/  IMAD R7, R13, R6, RZ ;  /* 0x000000060d077224 */ /* 0x000fe400078e02ff */
[----:B------:R-:W-:Y:S01]  /*0360*/  IMAD R22, R2, R11, RZ ;  /* 0x0000000b02167224 */ /* 0x000fe200078e02ff */
        /* <DEDUP_REMOVED lines=10> */
[----:B------:R-:W-:Y:S02]  /*0410*/  @!P1 IMAD.IADD R9, R9, 0x1, -R6 ;  /* 0x0000000109099824 */ /* 0x000fe400078e0a06 */
[----:B------:R-:W-:Y:S01]  /*0420*/  @!P1 VIADD R7, R7, 0x1 ;  /* 0x0000000107079836 */ /* 0x000fe20000000000 */
[----:B------:R-:W-:Y:S02]  /*0430*/  ISETP.NE.AND P1, PT, R0, RZ, PT ;  /* 0x000000ff0000720c */ /* 0x000fe40003f25270 */
[----:B------:R-:W-:Y:S02]  /*0440*/  ISETP.GE.U32.AND P0, PT, R9, R6, PT ;  /* 0x000000060900720c */ /* 0x000fe40003f06070 */
[----:B------:R-:W0:Y:S11]  /*0450*/  LDC.64 R8, c[0x0][0x3a0] ;  /* 0x0000e800ff087b82 */ /* 0x000e360000000a00 */
[----:B------:R-:W-:-:S05]  /*0460*/  @P0 VIADD R7, R7, 0x1 ;  /* 0x0000000107070836 */ /* 0x000fca0000000000 */
[----:B------:R-:W-:Y:S02]  /*0470*/  @!P2 IADD3 R7, PT, PT, -R7, RZ, RZ ;  /* 0x000000ff0707a210 */ /* 0x000fe40007ffe1ff */
[----:B------:R-:W-:-:S05]  /*0480*/  @!P1 LOP3.LUT R7, RZ, R0, RZ, 0x33, !PT ;  /* 0x00000000ff079212 */ /* 0x000fca00078e33ff */
[----:B------:R-:W-:Y:S02]  /*0490*/  IMAD.MOV R13, RZ, RZ, -R7 ;  /* 0x000000ffff0d7224 */ /* 0x000fe400078e0a07 */
[----:B0-----:R-:W-:-:S04]  /*04a0*/  IMAD.WIDE R8, R11, 0x8, R8 ;  /* 0x000000080b087825 */ /* 0x001fc800078e0208 */
[----:B--2---:R-:W-:Y:S01]  /*04b0*/  IMAD.IADD R4, R3, 0x1, -R5 ;  /* 0x0000000103047824 */ /* 0x004fe200078e0a05 */
[----:B------:R-:W-:-:S03]  /*04c0*/  LOP3.LUT R6, R5, 0x7ffffffc, RZ, 0xc0, !PT ;  /* 0x7ffffffc05067812 */ /* 0x000fc600078ec0ff */
[----:B------:R-:W-:Y:S02]  /*04d0*/  IMAD R10, R11, R4, R11 ;  /* 0x000000040b0a7224 */ /* 0x000fe400078e020b */
[----:B------:R-:W-:-:S03]  /*04e0*/  IMAD R4, R0, R13, R15 ;  /* 0x0000000d00047224 */ /* 0x000fc600078e020f */
[----:B------:R-:W-:-:S07]  /*04f0*/  IADD3 R23, PT, PT, R7, -0x4, R10 ;  /* 0xfffffffc07177810 */ /* 0x000fce0007ffe00a */
.L_x_101:
[----:B------:R-:W-:-:S13]  /*0500*/  ISETP.GE.AND P0, PT, R5, 0x1, PT ;  /* 0x000000010500780c */ /* 0x000fda0003f06270 */
[----:B012---:R-:W-:Y:S05]  /*0510*/  @!P0 BRA `(.L_x_85) ;  /* 0x0000000400f48947 */ /* 0x007fea0003800000 */
[----:B------:R-:W0:Y:S01]  /*0520*/  LDC.64 R10, c[0x0][0x390] ;  /* 0x0000e400ff0a7b82 */ /* 0x000e220000000a00 */
[----:B------:R-:W-:Y:S01]  /*0530*/  IMAD R13, R0, UR4, R7 ;  /* 0x00000004000d7c24 */ /* 0x000fe2000f8e0207 */
[----:B------:R-:W-:-:S03]  /*0540*/  UMOV UR5, URZ ;  /* 0x000000ff00057c82 */ /* 0x000fc60008000000 */
[----:B------:R-:W-:-:S04]  /*0550*/  IMAD R13, R0, R13, R4 ;  /* 0x0000000d000d7224 */ /* 0x000fc800078e0204 */
[----:B0-----:R-:W-:-:S07]  /*0560*/  IMAD.WIDE R10, R13, 0x8, R10 ;  /* 0x000000080d0a7825 */ /* 0x001fce00078e020a */
.L_x_95:
[----:B------:R-:W-:Y:S01]  /*0570*/  ISETP.GE.U32.AND P0, PT, R5, 0x4, PT ;  /* 0x000000040500780c */ /* 0x000fe20003f06070 */
[----:B------:R-:W-:Y:S01]  /*0580*/  VIADD R26, R22, UR4 ;  /* 0x00000004161a7c36 */ /* 0x000fe20008000000 */
[----:B------:R-:W-:Y:S01]  /*0590*/  IADD3 R12, PT, PT, R0, 0x1, -R5 ;  /* 0x00000001000c7810 */ /* 0x000fe20007ffe805 */
[----:B------:R-:W-:Y:S02]  /*05a0*/  VIADD R13, R23, UR5 ;  /* 0x00000005170d7c36 */ /* 0x000fe40008000000 */
[----:B01----:R-:W-:Y:S02]  /*05b0*/  HFMA2 R17, -RZ, RZ, 0, 0 ;  /* 0x00000000ff117431 */ /* 0x003fe400000001ff */
[----:B------:R-:W-:Y:S02]  /*05c0*/  VIADD R24, R7, UR5 ;  /* 0x0000000507187c36 */ /* 0x000fe40008000000 */
[----:B------:R-:W-:Y:S01]  /*05d0*/  IMAD R26, R5, R26, UR5 ;  /* 0x00000005051a7e24 */ /* 0x000fe2000f8e021a */
[----:B------:R-:W-:Y:S01]  /*05e0*/  UIADD3 UR5, UPT, UPT, UR5, 0x1, URZ ;  /* 0x0000000105057890 */ /* 0x000fe2000fffe0ff */
[----:B------:R-:W-:-:S02]  /*05f0*/  IMAD R13, R12, R13, R4 ;  /* 0x0000000d0c0d7224 */ /* 0x000fc400078e0204 */
[----:B------:R-:W-:Y:S02]  /*0600*/  IMAD R26, R5, R26, RZ ;  /* 0x0000001a051a7224 */ /* 0x000fe400078e02ff */
[----:B------:R-:W-:Y:S01]  /*0610*/  VIADD R25, R13, 0xfffffffc ;  /* 0xfffffffc0d197836 */ /* 0x000fe20000000000 */
[----:B------:R-:W-:Y:S01]  /*0620*/  ISETP.NE.AND P2, PT, R5, UR5, PT ;  /* 0x0000000505007c0c */ /* 0x000fe2000bf45270 */
[----:B------:R-:W-:-:S12]  /*0630*/  @!P0 BRA `(.L_x_86) ;  /* 0x0000000000e08947 */ /* 0x000fd80003800000 */
[----:B------:R-:W-:Y:S01]  /*0640*/  ISETP.GE.AND P3, PT, R24, R3, PT ;  /* 0x000000031800720c */ /* 0x000fe20003f66270 */
[----:B------:R-:W-:-:S12]  /*0650*/  UMOV UR6, URZ ;  /* 0x000000ff00067c82 */ /* 0x000fd80008000000 */
.L_x_89:
[----:B0-----:R-:W0:Y:S01]  /*0660*/  LDC.64 R12, c[0x0][0x398] ;  /* 0x0000e600ff0c7b82 */ /* 0x001e220000000a00 */
[----:B-1----:R-:W-:Y:S02]  /*0670*/  VIADD R17, R4, UR6 ;  /* 0x0000000604117c36 */ /* 0x002fe40008000000 */
[----:B------:R-:W-:-:S03]  /*0680*/  VIADD R19, R25, UR6 ;  /* 0x0000000619137c36 */ /* 0x000fc60008000000 */
[----:B------:R-:W-:Y:S02]  /*0690*/  ISETP.GE.OR P1, PT, R17, R0, P3 ;  /* 0x000000001100720c */ /* 0x000fe40001f26670 */
[----:B------:R-:W1:Y:S01]  /*06a0*/  LDC.64 R14, c[0x0][0x388] ;  /* 0x0000e200ff0e7b82 */ /* 0x000e620000000a00 */
[----:B------:R-:W-:Y:S01]  /*06b0*/  VIMNMX R16, PT, PT, R24, R17, PT ;  /* 0x0000001118107248 */ /* 0x000fe20003fe0100 */
[----:B------:R-:W-:-:S03]  /*06c0*/  VIADD R17, R26, UR6 ;  /* 0x000000061a117c36 */ /* 0x000fc60008000000 */
[----:B------:R-:W-:Y:S01]  /*06d0*/  ISETP.LT.OR P1, PT, R16, 0x4, P1 ;  /* 0x000000041000780c */ /* 0x000fe20000f21670 */
[----:B0-----:R-:W-:-:S12]  /*06e0*/  IMAD.WIDE R12, R17, 0x8, R12 ;  /* 0x00000008110c7825 */ /* 0x001fd800078e020c */
[----:B------:R-:W2:Y:S01]  /*06f0*/  @!P1 LDG.E.64 R20, desc[UR8][R10.64] ;  /* 0x000000080a149981 */ /* 0x000ea2000c1e1b00 */
[----:B-1----:R-:W-:-:S03]  /*0700*/  IMAD.WIDE R14, R19, 0x8, R14 ;  /* 0x00000008130e7825 */ /* 0x002fc600078e020e */
[----:B------:R-:W2:Y:S04]  /*0710*/  @!P1 LDG.E.64 R18, desc[UR8][R12.64] ;  /* 0x000000080c129981 */ /* 0x000ea8000c1e1b00 */
[----:B------:R-:W2:Y:S01]  /*0720*/  @!P1 LDG.E.64 R16, desc[UR8][R14.64] ;  /* 0x000000080e109981 */ /* 0x000ea2000c1e1b00 */
[----:B------:R-:W-:Y:S01]  /*0730*/  VIADD R27, R4, UR6 ;  /* 0x00000006041b7c36 */ /* 0x000fe20008000000 */
[----:B--2---:R-:W-:-:S04]  /*0740*/  @!P1 DFMA R16, R20, R18, R16 ;  /* 0x000000121410922b */ /* 0x004fc80000000010 */
[----:B------:R-:W-:-:S03]  /*0750*/  IADD3 R19, PT, PT, R27, 0x1, RZ ;  /* 0x000000011b137810 */ /* 0x000fc60007ffe0ff */
[----:B------:R0:W-:Y:S01]  /*0760*/  @!P1 STG.E.64 desc[UR8][R14.64], R16 ;  /* 0x000000100e009986 */ /* 0x0001e2000c101b08 */
[----:B------:R-:W-:Y:S01]  /*0770*/  BAR.SYNC.DEFER_BLOCKING 0x0 ;  /* 0x0000000000007b1d */ /* 0x000fe20000010000 */
[----:B------:R-:W-:Y:S02]  /*0780*/  ISETP.GE.OR P0, PT, R19, R0, P3 ;  /* 0x000000001300720c */ /* 0x000fe40001f06670 */
[----:B------:R-:W-:-:S04]  /*0790*/  VIMNMX R19, PT, PT, R24, R19, PT ;  /* 0x0000001318137248 */ /* 0x000fc80003fe0100 */
[----:B------:R-:W-:-:S13]  /*07a0*/  ISETP.LT.OR P0, PT, R19, 0x4, P0 ;  /* 0x000000041300780c */ /* 0x000fda0000701670 */
[----:B------:R-:W2:Y:S04]  /*07b0*/  @!P0 LDG.E.64 R20, desc[UR8][R10.64] ;  /* 0x000000080a148981 */ /* 0x000ea8000c1e1b00 */
[----:B------:R-:W2:Y:S04]  /*07c0*/  @!P0 LDG.E.64 R18, desc[UR8][R12.64+0x8] ;  /* 0x000008080c128981 */ /* 0x000ea8000c1e1b00 */
[----:B0-----:R-:W2:Y:S02]  /*07d0*/  @!P0 LDG.E.64 R16, desc[UR8][R14.64+0x8] ;  /* 0x000008080e108981 */ /* 0x001ea4000c1e1b00 */
[----:B--2---:R-:W-:Y:S01]  /*07e0*/  @!P0 DFMA R28, R20, R18, R16 ;  /* 0x00000012141c822b */ /* 0x004fe20000000010 */
[----:B------:R-:W-:-:S06]  /*07f0*/  VIADD R19, R27, 0x2 ;  /* 0x000000021b137836 */ /* 0x000fcc0000000000 */
[----:B------:R0:W-:Y:S01]  /*0800*/  @!P0 STG.E.64 desc[UR8][R14.64+0x8], R28 ;  /* 0x0000081c0e008986 */ /* 0x0001e2000c101b08 */
[----:B------:R-:W-:Y:S01]  /*0810*/  BAR.SYNC.DEFER_BLOCKING 0x0 ;  /* 0x0000000000007b1d */ /* 0x000fe20000010000 */
[----:B------:R-:W-:Y:S02]  /*0820*/  ISETP.GE.OR P1, PT, R19, R0, P3 ;  /* 0x000000001300720c */ /* 0x000fe40001f26670 */
[----:B------:R-:W-:-:S04]  /*0830*/  VIMNMX R19, PT, PT, R24, R19, PT ;  /* 0x0000001318137248 */ /* 0x000fc80003fe0100 */
[----:B------:R-:W-:-:S13]  /*0840*/  ISETP.LT.OR P1, PT, R19, 0x4, P1 ;  /* 0x000000041300780c */ /* 0x000fda0000f21670 */
[----:B------:R-:W2:Y:S04]  /*0850*/  @!P1 LDG.E.64 R16, desc[UR8][R10.64] ;  /* 0x000000080a109981 */ /* 0x000ea8000c1e1b00 */
[----:B------:R-:W2:Y:S04]  /*0860*/  @!P1 LDG.E.64 R18, desc[UR8][R12.64+0x10] ;  /* 0x000010080c129981 */ /* 0x000ea8000c1e1b00 */
[----:B------:R-:W2:Y:S01]  /*0870*/  @!P1 LDG.E.64 R20, desc[UR8][R14.64+0x10] ;  /* 0x000010080e149981 */ /* 0x000ea2000c1e1b00 */
[----:B------:R-:W-:-:S05]  /*0880*/  VIADD R27, R27, 0x3 ;  /* 0x000000031b1b7836 */ /* 0x000fca0000000000 */
[----:B------:R-:W-:Y:S02]  /*0890*/  ISETP.GE.OR P0, PT, R27, R0, P3 ;  /* 0x000000001b00720c */ /* 0x000fe40001f06670 */
[----:B------:R-:W-:-:S04]  /*08a0*/  VIMNMX R27, PT, PT, R24, R27, PT ;  /* 0x0000001b181b7248 */ /* 0x000fc80003fe0100 */
[----:B------:R-:W-:Y:S01]  /*08b0*/  ISETP.LT.OR P0, PT, R27, 0x4, P0 ;  /* 0x000000041b00780c */ /* 0x000fe20000701670 */
[----:B------:R-:W-:Y:S01]  /*08c0*/  BSSY.RECONVERGENT B0, `(.L_x_87) ;  /* 0x000000a000007945 */ /* 0x000fe20003800200 */
[----:B--2---:R-:W-:-:S07]  /*08d0*/  @!P1 DFMA R16, R16, R18, R20 ;  /* 0x000000121010922b */ /* 0x004fce0000000014 */
[----:B------:R0:W-:Y:S01]  /*08e0*/  @!P1 STG.E.64 desc[UR8][R14.64+0x10], R16 ;  /* 0x000010100e009986 */ /* 0x0001e2000c101b08 */
[----:B------:R-:W-:Y:S06]  /*08f0*/  BAR.SYNC.DEFER_BLOCKING 0x0 ;  /* 0x0000000000007b1d */ /* 0x000fec0000010000 */
[----:B------:R-:W-:Y:S05]  /*0900*/  @P0 BRA `(.L_x_88) ;  /* 0x0000000000140947 */ /* 0x000fea0003800000 */
[----:B------:R-:W2:Y:S04]  /*0910*/  LDG.E.64 R12, desc[UR8][R12.64+0x18] ;  /* 0x000018080c0c7981 */ /* 0x000ea8000c1e1b00 */
[----:B------:R-:W2:Y:S04]  /*0920*/  LDG.E.64 R18, desc[UR8][R10.64] ;  /* 0x000000080a127981 */ /* 0x000ea8000c1e1b00 */
[----:B0-----:R-:W2:Y:S02]  /*0930*/  LDG.E.64 R16, desc[UR8][R14.64+0x18] ;  /* 0x000018080e107981 */ /* 0x001ea4000c1e1b00 */
[----:B--2---:R-:W-:-:S07]  /*0940*/  DFMA R16, R18, R12, R16 ;  /* 0x0000000c1210722b */ /* 0x004fce0000000010 */
[----:B------:R1:W-:Y:S04]  /*0950*/  STG.E.64 desc[UR8][R14.64+0x18], R16 ;  /* 0x000018100e007986 */ /* 0x0003e8000c101b08 */
.L_x_88:
[----:B------:R-:W-:Y:S05]  /*0960*/  BSYNC.RECONVERGENT B0 ;  /* 0x0000000000007941 */ /* 0x000fea0003800200 */
.L_x_87:
[----:B------:R-:W-:Y:S01]  /*0970*/  UIADD3 UR6, UPT, UPT, UR6, 0x4, URZ ;  /* 0x0000000406067890 */ /* 0x000fe2000fffe0ff */
[----:B------:R-:W-:Y:S05]  /*0980*/  BAR.SYNC.DEFER_BLOCKING 0x0 ;  /* 0x0000000000007b1d */ /* 0x000fea0000010000 */
[----:B------:R-:W-:-:S13]  /*0990*/  ISETP.NE.AND P0, PT, R6, UR6, PT ;  /* 0x0000000606007c0c */ /* 0x000fda000bf05270 */
[----:B------:R-:W-:Y:S05]  /*09a0*/  @P0 BRA `(.L_x_89) ;  /* 0xfffffffc002c0947 */ /* 0x000fea000383ffff */
[----:B01----:R-:W-:-:S07]  /*09b0*/  IMAD.MOV.U32 R17, RZ, RZ, R6 ;  /* 0x000000ffff117224 */ /* 0x003fce00078e0006 */
.L_x_86:
[----:B------:R-:W-:-:S04]  /*09c0*/  LOP3.LUT R27, R5, 0x3, RZ, 0xc0, !PT ;  /* 0x00000003051b7812 */ /* 0x000fc800078ec0ff */
[----:B------:R-:W-:-:S13]  /*09d0*/  ISETP.NE.AND P0, PT, R27, RZ, PT ;  /* 0x000000ff1b00720c */ /* 0x000fda0003f05270 */
[----:B------:R-:W-:Y:S05]  /*09e0*/  @!P0 BRA `(.L_x_90) ;  /* 0x0000000000bc8947 */ /* 0x000fea0003800000 */
[----:B------:R-:W0:Y:S01]  /*09f0*/  LDC.64 R12, c[0x0][0x398] ;  /* 0x0000e600ff0c7b82 */ /* 0x000e220000000a00 */
[--C-:B------:R-:W-:Y:S01]  /*0a00*/  IMAD.IADD R29, R4, 0x1, R17.reuse ;  /* 0x00000001041d7824 */ /* 0x100fe200078e0211 */
[----:B------:R-:W-:Y:S01]  /*0a10*/  ISETP.GE.AND P0, PT, R24, R3, PT ;  /* 0x000000031800720c */ /* 0x000fe20003f06270 */
[----:B------:R-:W-:Y:S01]  /*0a20*/  IMAD.IADD R25, R25, 0x1, R17 ;  /* 0x0000000119197824 */ /* 0x000fe200078e0211 */
[----:B------:R-:W-:Y:S02]  /*0a30*/  IADD3 R19, PT, PT, R26, R17, RZ ;  /* 0x000000111a137210 */ /* 0x000fe40007ffe0ff */
[----:B------:R-:W-:Y:S02]  /*0a40*/  ISETP.GE.OR P1, PT, R29, R0, P0 ;  /* 0x000000001d00720c */ /* 0x000fe40000726670 */
[----:B------:R-:W1:Y:S01]  /*0a50*/  LDC.64 R14, c[0x0][0x388] ;  /* 0x0000e200ff0e7b82 */ /* 0x000e620000000a00 */
[----:B------:R-:W-:-:S04]  /*0a60*/  VIMNMX R16, PT, PT, R24, R29, PT ;  /* 0x0000001d18107248 */ /* 0x000fc80003fe0100 */
[----:B------:R-:W-:Y:S01]  /*0a70*/  ISETP.LT.OR P1, PT, R16, 0x4, P1 ;  /* 0x000000041000780c */ /* 0x000fe20000f21670 */
[----:B0-----:R-:W-:-:S12]  /*0a80*/  IMAD.WIDE R12, R19, 0x8, R12 ;  /* 0x00000008130c7825 */ /* 0x001fd800078e020c */
[----:B------:R-:W2:Y:S04]  /*0a90*/  @!P1 LDG.E.64 R20, desc[UR8][R10.64] ;  /* 0x000000080a149981 */ /* 0x000ea8000c1e1b00 */
[----:B------:R-:W2:Y:S01]  /*0aa0*/  @!P1 LDG.E.64 R18, desc[UR8][R12.64] ;  /* 0x000000080c129981 */ /* 0x000ea2000c1e1b00 */
[----:B-1----:R-:W-:-:S05]  /*0ab0*/  IMAD.WIDE R14, R25, 0x8, R14 ;  /* 0x00000008190e7825 */ /* 0x002fca00078e020e */
[----:B------:R-:W2:Y:S02]  /*0ac0*/  @!P1 LDG.E.64 R16, desc[UR8][R14.64] ;  /* 0x000000080e109981 */ /* 0x000ea4000c1e1b00 */
[----:B--2---:R-:W-:-:S07]  /*0ad0*/  @!P1 DFMA R16, R20, R18, R16 ;  /* 0x000000121410922b */ /* 0x004fce0000000010 */
[----:B------:R0:W-:Y:S01]  /*0ae0*/  @!P1 STG.E.64 desc[UR8][R14.64], R16 ;  /* 0x000000100e009986 */ /* 0x0001e2000c101b08 */
[----:B------:R-:W-:Y:S01]  /*0af0*/  BAR.SYNC.DEFER_BLOCKING 0x0 ;  /* 0x0000000000007b1d */ /* 0x000fe20000010000 */
[----:B------:R-:W-:-:S13]  /*0b00*/  ISETP.NE.AND P1, PT, R27, 0x1, PT ;  /* 0x000000011b00780c */ /* 0x000fda0003f25270 */
[----:B0-----:R-:W-:Y:S05]  /*0b10*/  @!P1 BRA `(.L_x_90) ;  /* 0x0000000000709947 */ /* 0x001fea0003800000 */
[----:B------:R-:W-:Y:S01]  /*0b20*/  VIADD R17, R29, 0x1 ;  /* 0x000000011d117836 */ /* 0x000fe20000000000 */
[----:B------:R-:W-:Y:S04]  /*0b30*/  BSSY.RECONVERGENT B0, `(.L_x_91) ;  /* 0x000000a000007945 */ /* 0x000fe80003800200 */
[----:B------:R-:W-:Y:S02]  /*0b40*/  ISETP.GE.OR P1, PT, R17, R0, P0 ;  /* 0x000000001100720c */ /* 0x000fe40000726670 */
[----:B------:R-:W-:-:S04]  /*0b50*/  VIMNMX R17, PT, PT, R24, R17, PT ;  /* 0x0000001118117248 */ /* 0x000fc80003fe0100 */
[----:B------:R-:W-:-:S13]  /*0b60*/  ISETP.LT.OR P1, PT, R17, 0x4, P1 ;  /* 0x000000041100780c */ /* 0x000fda0000f21670 */
[----:B------:R-:W-:Y:S05]  /*0b70*/  @P1 BRA `(.L_x_92) ;  /* 0x0000000000141947 */ /* 0x000fea0003800000 */
[----:B------:R-:W2:Y:S04]  /*0b80*/  LDG.E.64 R20, desc[UR8][R10.64] ;  /* 0x000000080a147981 */ /* 0x000ea8000c1e1b00 */
[----:B------:R-:W2:Y:S04]  /*0b90*/  LDG.E.64 R18, desc[UR8][R12.64+0x8] ;  /* 0x000008080c127981 */ /* 0x000ea8000c1e1b00 */
[----:B------:R-:W2:Y:S02]  /*0ba0*/  LDG.E.64 R16, desc[UR8][R14.64+0x8] ;  /* 0x000008080e107981 */ /* 0x000ea4000c1e1b00 */
[----:B--2---:R-:W-:-:S07]  /*0bb0*/  DFMA R16, R20, R18, R16 ;  /* 0x000000121410722b */ /* 0x004fce0000000010 */
[----:B------:R0:W-:Y:S04]  /*0bc0*/  STG.E.64 desc[UR8][R14.64+0x8], R16 ;  /* 0x000008100e007986 */ /* 0x0001e8000c101b08 */
.L_x_92:
[----:B------:R-:W-:Y:S05]  /*0bd0*/  BSYNC.RECONVERGENT B0 ;  /* 0x0000000000007941 */ /* 0x000fea0003800200 */
.L_x_91:
[----:B------:R-:W-:Y:S01]  /*0be0*/  BAR.SYNC.DEFER_BLOCKING 0x0 ;  /* 0x0000000000007b1d */ /* 0x000fe20000010000 */
[----:B------:R-:W-:-:S13]  /*0bf0*/  ISETP.NE.AND P1, PT, R27, 0x2, PT ;  /* 0x000000021b00780c */ /* 0x000fda0003f25270 */
[----:B------:R-:W-:Y:S05]  /*0c00*/  @!P1 BRA `(.L_x_90) ;  /* 0x0000000000349947 */ /* 0x000fea0003800000 */
[----:B------:R-:W-:Y:S01]  /*0c10*/  VIADD R29, R29, 0x2 ;  /* 0x000000021d1d7836 */ /* 0x000fe20000000000 */
[----:B------:R-:W-:Y:S04]  /*0c20*/  BSSY.RECONVERGENT B0, `(.L_x_93) ;  /* 0x000000a000007945 */ /* 0x000fe80003800200 */
[----:B------:R-:W-:Y:S02]  /*0c30*/  VIMNMX R24, PT, PT, R24, R29, PT ;  /* 0x0000001d18187248 */ /* 0x000fe40003fe0100 */
[----:B------:R-:W-:-:S04]  /*0c40*/  ISETP.GE.OR P0, PT, R29, R0, P0 ;  /* 0x000000001d00720c */ /* 0x000fc80000706670 */
[----:B------:R-:W-:-:S13]  /*0c50*/  ISETP.LT.OR P0, PT, R24, 0x4, P0 ;  /* 0x000000041800780c */ /* 0x000fda0000701670 */
[----:B------:R-:W-:Y:S05]  /*0c60*/  @P0 BRA `(.L_x_94) ;  /* 0x0000000000140947 */ /* 0x000fea0003800000 */
[----:B------:R-:W2:Y:S04]  /*0c70*/  LDG.E.64 R12, desc[UR8][R12.64+0x10] ;  /* 0x000010080c0c7981 */ /* 0x000ea8000c1e1b00 */
[----:B------:R-:W2:Y:S04]  /*0c80*/  LDG.E.64 R18, desc[UR8][R10.64] ;  /* 0x000000080a127981 */ /* 0x000ea8000c1e1b00 */
[----:B0-----:R-:W2:Y:S02]  /*0c90*/  LDG.E.64 R16, desc[UR8][R14.64+0x10] ;  /* 0x000010080e107981 */ /* 0x001ea4000c1e1b00 */
[----:B--2---:R-:W-:-:S07]  /*0ca0*/  DFMA R16, R18, R12, R16 ;  /* 0x0000000c1210722b */ /* 0x004fce0000000010 */
[----:B------:R1:W-:Y:S04]  /*0cb0*/  STG.E.64 desc[UR8][R14.64+0x10], R16 ;  /* 0x000010100e007986 */ /* 0x0003e8000c101b08 */
.L_x_94:
[----:B------:R-:W-:Y:S05]  /*0cc0*/  BSYNC.RECONVERGENT B0 ;  /* 0x0000000000007941 */ /* 0x000fea0003800200 */
.L_x_93:
[----:B------:R-:W-:Y:S06]  /*0cd0*/  BAR.SYNC.DEFER_BLOCKING 0x0 ;  /* 0x0000000000007b1d */ /* 0x000fec0000010000 */
.L_x_90:
[----:B------:R-:W-:Y:S05]  /*0ce0*/  @P2 BRA `(.L_x_95) ;  /* 0xfffffff800202947 */ /* 0x000fea000383ffff */
.L_x_85:
[----:B------:R-:W-:Y:S01]  /*0cf0*/  VIADD R10, R2, 0xffffffff ;  /* 0xffffffff020a7836 */ /* 0x000fe20000000000 */
[----:B------:R-:W-:Y:S01]  /*0d00*/  VIMNMX R11, PT, PT, R7, R4, PT ;  /* 0x00000004070b7248 */ /* 0x000fe20003fe0100 */
[----:B------:R-:W-:Y:S03]  /*0d10*/  BSSY.RECONVERGENT B0, `(.L_x_96) ;  /* 0x0000071000007945 */ /* 0x000fe60003800200 */
[----:B------:R-:W-:-:S04]  /*0d20*/  ISETP.NE.AND P0, PT, R10, UR4, PT ;  /* 0x000000040a007c0c */ /* 0x000fc8000bf05270 */
[----:B------:R-:W-:-:S13]  /*0d30*/  ISETP.LE.OR P0, PT, R11, 0x3, P0 ;  /* 0x000000030b00780c */ /* 0x000fda0000703670 */
[----:B------:R-:W-:Y:S05]  /*0d40*/  @P0 BRA `(.L_x_97) ;  /* 0x0000000400b40947 */ /* 0x000fea0003800000 */
[----:B------:R-:W2:Y:S01]  /*0d50*/  LDC.64 R10, c[0x0][0x388] ;  /* 0x0000e200ff0a7b82 */ /* 0x000ea20000000a00 */
[----:B------:R-:W-:Y:S01]  /*0d60*/  IADD3 R12, PT, PT, R0, 0x1, -R5 ;  /* 0x00000001000c7810 */ /* 0x000fe20007ffe805 */
[----:B01----:R-:W3:Y:S01]  /*0d70*/  LDG.E.64 R14, desc[UR8][R8.64] ;  /* 0x00000008080e7981 */ /* 0x003ee2000c1e1b00 */
[----:B------:R-:W-:-:S05]  /*0d80*/  IADD3 R13, PT, PT, R4, -0x4, RZ ;  /* 0xfffffffc040d7810 */ /* 0x000fca0007ffe0ff */
[----:B------:R-:W-:-:S04]  /*0d90*/  IMAD R13, R12, R23, R13 ;  /* 0x000000170c0d7224 */ /* 0x000fc800078e020d */
[----:B--2---:R-:W-:-:S05]  /*0da0*/  IMAD.WIDE R10, R13, 0x8, R10 ;  /* 0x000000080d0a7825 */ /* 0x004fca00078e020a */
[----:B------:R-:W3:Y:S01]  /*0db0*/  LDG.E.64 R12, desc[UR8][R10.64] ;  /* 0x000000080a0c7981 */ /* 0x000ee2000c1e1b00 */
[----:B------:R-:W-:Y:S01]  /*0dc0*/  UMOV UR6, 0x24dd2f1a ;  /* 0x24dd2f1a00067882 */ /* 0x000fe20000000000 */
[----:B------:R-:W-:Y:S01]  /*0dd0*/  UMOV UR7, 0x3fe4f922 ;  /* 0x3fe4f92200077882 */ /* 0x000fe20000000000 */
[----:B------:R-:W-:Y:S01]  /*0de0*/  BSSY.RECONVERGENT B1, `(.L_x_98) ;  /* 0x0000062000017945 */ /* 0x000fe20003800200 */
[----:B---3--:R-:W-:-:S10]  /*0df0*/  DADD R12, R12, R14 ;  /* 0x000000000c0c7229 */ /* 0x008fd4000000000e */
        /* <DEDUP_REMOVED lines=42> */
[----:B------:R-:W-:Y:S01]  /*10a0*/  UMOV UR7, 0x3fe00000 ;  /* 0x3fe0000000077882 */ /* 0x000fe20000000000 */
[----:B0-----:R-:W-:-:S05]  /*10b0*/  DADD R16, -R18, 1 ;  /* 0x3ff0000012107429 */ /* 0x001fca0000000100 */
[----:B------:R-:W-:-:S08]  /*10c0*/  DFMA R20, R24, R20, UR6 ;  /* 0x0000000618147e2b */ /* 0x000fd00008000014 */
[----:B------:R-:W-:-:S08]  /*10d0*/  DMUL R20, R24, R20 ;  /* 0x0000001418147228 */ /* 0x000fd00000000000 */
[----:B------:R-:W-:-:S08]  /*10e0*/  DFMA R20, R24, R20, R24 ;  /* 0x000000141814722b */ /* 0x000fd00000000018 */
[----:B------:R-:W-:Y:S01]  /*10f0*/  DFMA R20, -R20, R18, R16 ;  /* 0x000000121414722b */ /* 0x000fe20000000110 */
[----:B------:R-:W-:-:S07]  /*1100*/  IMAD.MOV.U32 R16, RZ, RZ, RZ ;  /* 0x000000ffff107224 */ /* 0x000fce00078e00ff */
[----:B------:R-:W-:-:S06]  /*1110*/  DADD R20, -R20, 2 ;  /* 0x4000000014147429 */ /* 0x000fcc0000000100 */
[----:B------:R-:W0:Y:S02]  /*1120*/  MUFU.RCP64H R17, R21 ;  /* 0x0000001500117308 */ /* 0x000e240000001800 */
[----:B0-----:R-:W-:-:S08]  /*1130*/  DFMA R18, -R20, R16, 1 ;  /* 0x3ff000001412742b */ /* 0x001fd00000000110 */
[----:B------:R-:W-:-:S08]  /*1140*/  DFMA R18, R18, R18, R18 ;  /* 0x000000121212722b */ /* 0x000fd00000000012 */
[----:B------:R-:W-:Y:S01]  /*1150*/  DFMA R18, R16, R18, R16 ;  /* 0x000000121012722b */ /* 0x000fe20000000010 */
[----:B------:R-:W-:Y:S01]  /*1160*/  MOV R16, 0x0 ;  /* 0x0000000000107802 */ /* 0x000fe20000000f00 */
[----:B------:R-:W-:-:S06]  /*1170*/  IMAD.MOV.U32 R17, RZ, RZ, 0x40000000 ;  /* 0x40000000ff117424 */ /* 0x000fcc00078e00ff */
[----:B------:R-:W-:-:S10]  /*1180*/  DFMA R16, R18, -R16, 1 ;  /* 0x3ff000001210742b */ /* 0x000fd40000000810 */
[----:B------:R-:W-:Y:S02]  /*1190*/  FSEL R15, R17, 1.875, !P0 ;  /* 0x3ff00000110f7808 */ /* 0x000fe40004000000 */
[----:B------:R-:W-:Y:S02]  /*11a0*/  FSEL R12, R16, RZ, !P0 ;  /* 0x000000ff100c7208 */ /* 0x000fe40004000000 */
[----:B------:R-:W-:Y:S01]  /*11b0*/  LOP3.LUT R13, R15, 0x80000000, R13, 0xb8, !PT ;  /* 0x800000000f0d7812 */ /* 0x000fe200078eb80d */
[----:B------:R-:W-:Y:S06]  /*11c0*/  BRA `(.L_x_100) ;  /* 0x00000000008c7947 */ /* 0x000fec0003800000 */
.L_x_99:
        /* <DEDUP_REMOVED lines=35> */
.L_x_100:
[----:B------:R-:W-:Y:S05]  /*1400*/  BSYNC.RECONVERGENT B1 ;  /* 0x0000000000017941 */ /* 0x000fea0003800200 */
.L_x_98:
[----:B------:R2:W-:Y:S02]  /*1410*/  STG.E.64 desc[UR8][R10.64], R12 ;  /* 0x0000000c0a007986 */ /* 0x0005e4000c101b08 */
.L_x_97:
[----:B------:R-:W-:Y:S05]  /*1420*/  BSYNC.RECONVERGENT B0 ;  /* 0x0000000000007941 */ /* 0x000fea0003800200 */
.L_x_96:
[----:B------:R-:W-:-:S06]  /*1430*/  UIADD3 UR4, UPT, UPT, UR4, 0x1, URZ ;  /* 0x0000000104047890 */ /* 0x000fcc000fffe0ff */
[----:B------:R-:W-:-:S13]  /*1440*/  ISETP.NE.AND P0, PT, R2, UR4, PT ;  /* 0x0000000402007c0c */ /* 0x000fda000bf05270 */
[----:B------:R-:W-:Y:S05]  /*1450*/  @P0 BRA `(.L_x_101) ;  /* 0xfffffff000280947 */ /* 0x000fea000383ffff */
[----:B------:R-:W-:Y:S05]  /*1460*/  EXIT ;  /* 0x000000000000794d */ /* 0x000fea0003800000 */
.L_x_102:
        /* <DEDUP_REMOVED lines=9> */
.L_x_112:


//--------------------- .text.add                 --------------------------
	.section	.text.add,"ax",@progbits
	.align	128
        .global         add
        .type           add,@function
        .size           add,(.L_x_113 - add)
        .other          add,@"STO_CUDA_ENTRY STV_DEFAULT"
add:
.text.add:
        /* <DEDUP_REMOVED lines=10> */
[----:B------:R-:W0:Y:S08]  /*00a0*/  LDC.64 R2, c[0x0][0x388] ;  /* 0x0000e200ff027b82 */ /* 0x000e300000000a00 */
[----:B------:R-:W1:Y:S08]  /*00b0*/  LDC.64 R4, c[0x0][0x390] ;  /* 0x0000e400ff047b82 */ /* 0x000e700000000a00 */
[----:B------:R-:W2:Y:S01]  /*00c0*/  LDC.64 R6, c[0x0][0x398] ;  /* 0x0000e600ff067b82 */ /* 0x000ea20000000a00 */
[----:B0-----:R-:W-:-:S06]  /*00d0*/  IMAD.WIDE R2, R9, 0x4, R2 ;  /* 0x0000000409027825 */ /* 0x001fcc00078e0202 */
[----:B------:R-:W3:Y:S01]  /*00e0*/  LDG.E R2, desc[UR4][R2.64] ;  /* 0x0000000402027981 */ /* 0x000ee2000c1e1900 */
[----:B-1----:R-:W-:-:S06]  /*00f0*/  IMAD.WIDE R4, R9, 0x4, R4 ;  /* 0x0000000409047825 */ /* 0x002fcc00078e0204 */
[----:B------:R-:W3:Y:S01]  /*0100*/  LDG.E R5, desc[UR4][R4.64] ;  /* 0x0000000404057981 */ /* 0x000ee2000c1e1900 */
[----:B--2---:R-:W-:-:S04]  /*0110*/  IMAD.WIDE R6, R9, 0x4, R6 ;  /* 0x0000000409067825 */ /* 0x004fc800078e0206 */
[----:B---3--:R-:W-:-:S05]  /*0120*/  FADD R9, R2, R5 ;  /* 0x0000000502097221 */ /* 0x008fca0000000000 */
[----:B------:R-:W-:Y:S01]  /*0130*/  STG.E desc[UR4][R6.64], R9 ;  /* 0x0000000906007986 */ /* 0x000fe2000c101904 */
[----:B------:R-:W-:Y:S05]  /*0140*/  EXIT ;  /* 0x000000000000794d */ /* 0x000fea0003800000 */
.L_x_103:
        /* <DEDUP_REMOVED lines=11> */
.L_x_113:


//--------------------- .nv.shared.FCL3           --------------------------
	.section	.nv.shared.FCL3,"aw",@nobits
	.sectionflags	@""
	.align	8
.nv.shared.FCL3:
	.zero		1104


//--------------------- .nv.shared.reserved.0     --------------------------
	.section	.nv.shared.reserved.0,"aw",@nobits
	.weak		__nv_reservedSMEM_offset_0_alias
	.size		__nv_reservedSMEM_offset_0_alias, 0, 64
	.other		__nv_reservedSMEM_offset_0_alias,@"STO_CUDA_RESERVED_SHARED STV_DEFAULT"
__nv_reservedSMEM_offset_0_alias:
	.zero		0
	.zero		64


//--------------------- .nv.constant0.FCL3        --------------------------
	.section	.nv.constant0.FCL3,"a",@progbits
	.sectionflags	@""
	.align	4
.nv.constant0.FCL3:
	.zero		936


//--------------------- .nv.constant0.FC          --------------------------
	.section	.nv.constant0.FC,"a",@progbits
	.sectionflags	@""
	.align	4
.nv.constant0.FC:
	.zero		936


//--------------------- .nv.constant0.PARSAD2     --------------------------
	.section	.nv.constant0.PARSAD2,"a",@progbits
	.sectionflags	@""
	.align	4
.nv.constant0.PARSAD2:
	.zero		936


//--------------------- .nv.constant0.pool1       --------------------------
	.section	.nv.constant0.pool1,"a",@progbits
	.sectionflags	@""
	.align	4
.nv.constant0.pool1:
	.zero		920


//--------------------- .nv.constant0.PARSADAC    --------------------------
	.section	.nv.constant0.PARSADAC,"a",@progbits
	.sectionflags	@""
	.align	4
.nv.constant0.PARSADAC:
	.zero		920


//--------------------- .nv.constant0.Conv1       --------------------------
	.section	.nv.constant0.Conv1,"a",@progbits
	.sectionflags	@""
	.align	4
.nv.constant0.Conv1:
	.zero		936


//--------------------- .nv.constant0.PARSAD      --------------------------
	.section	.nv.constant0.PARSAD,"a",@progbits
	.sectionflags	@""
	.align	4
.nv.constant0.PARSAD:
	.zero		936


//--------------------- .nv.constant0.add         --------------------------
	.section	.nv.constant0.add,"a",@progbits
	.sectionflags	@""
	.align	4
.nv.constant0.add:
	.zero		928


//--------------------- SYMBOLS --------------------------

	.type		.nv.reservedSmem.offset0,@object
	.size		.nv.reservedSmem.offset0,0x4
	.type		.nv.reservedSmem.cap,@object
	.size		.nv.reservedSmem.cap,0x4
